// auto-generated by cutlass_sweep.gemm — config: {"arch": "sm_100", "cluster_m": 1, "cluster_n": 1, "dtype": "tf32", "dtype_b": "tf32", "layout": "tn", "stages": 0, "tile_k": 64, "tile_m": 64, "tile_n": 64}
#include "cutlass/cutlass.h"
#include "cutlass/gemm/collective/collective_builder.hpp"
#include "cutlass/gemm/device/gemm_universal_adapter.h"
#include "cutlass/gemm/kernel/gemm_universal.hpp"
#include "cutlass/epilogue/collective/collective_builder.hpp"

using ElemA = cutlass::tfloat32_t;
using ElemB = cutlass::tfloat32_t;
using ElemCD = cutlass::tfloat32_t;
using Acc  = float;
using TileShape    = cute::Shape<cute::_64, cute::_64, cute::_64>;
using ClusterShape = cute::Shape<cute::_1, cute::_1, cute::_1>;

using CollectiveEpilogue = typename cutlass::epilogue::collective::CollectiveBuilder<
    cutlass::arch::Sm100, cutlass::arch::OpClassTensorOp,
    TileShape, ClusterShape,
    cutlass::epilogue::collective::EpilogueTileAuto,
    Acc, Acc,
    ElemCD, cutlass::layout::RowMajor, 128 / cutlass::sizeof_bits<ElemCD>::value,
    ElemCD, cutlass::layout::RowMajor, 128 / cutlass::sizeof_bits<ElemCD>::value,
    cutlass::epilogue::collective::EpilogueScheduleAuto
  >::CollectiveOp;

using CollectiveMainloop = typename cutlass::gemm::collective::CollectiveBuilder<
    cutlass::arch::Sm100, cutlass::arch::OpClassTensorOp,
    ElemA, cutlass::layout::ColumnMajor, 128 / cutlass::sizeof_bits<ElemA>::value,
    ElemB, cutlass::layout::RowMajor, 128 / cutlass::sizeof_bits<ElemB>::value,
    Acc,
    TileShape, ClusterShape,
    cutlass::gemm::collective::StageCountAutoCarveout<static_cast<int>(sizeof(typename CollectiveEpilogue::SharedStorage))>,
    cutlass::gemm::collective::KernelScheduleAuto
  >::CollectiveOp;

using GemmKernel = cutlass::gemm::kernel::GemmUniversal<
    cute::Shape<int,int,int,int>,
    CollectiveMainloop,
    CollectiveEpilogue
>;
using Gemm = cutlass::gemm::device::GemmUniversalAdapter<GemmKernel>;

// Force the device kernel symbol into the cubin without needing a host main.
auto* _anchor = &cutlass::device_kernel<GemmKernel>;


// ===== COMPILED SASS (sm_100a) =====

	.target	sm_100a

	.elftype	@"ET_EXEC"


//--------------------- .note.nv.tkinfo           --------------------------
	.section	.note.nv.tkinfo,"",@"SHT_NOTE"
	.sectionflags	@"SHF_NOTE_NV_TKINFO"
	.tkinfo
        /*0018*/ 	.word	0x00000002
        /*0030*/ 	.string	""
        /*0030*/ 	.string	"ptxas"
        /*0030*/ 	.string	"Cuda compilation tools, release 13.0, V13.0.88"
        /*0030*/ 	.string	"Build cuda_13.0.r13.0/compiler.36424714_0"
        /*0030*/ 	.string	"-arch sm_100a -m 64 "



//--------------------- .note.nv.cuinfo           --------------------------
	.section	.note.nv.cuinfo,"",@"SHT_NOTE"
	.sectionflags	@"SHF_NOTE_NV_CUINFO"
        /*0018*/ 	.short	0x0002
        /*001a*/ 	.short	0x0064
        /*001c*/ 	.short	0x0082
	.zero		2


//--------------------- .nv.info                  --------------------------
	.section	.nv.info,"",@"SHT_CUDA_INFO"
	.align	4


	//----- nvinfo : EIATTR_REGCOUNT
	.align		4
        /*0000*/ 	.byte	0x04, 0x2f
        /*0002*/ 	.short	(.L_19 - .L_18)
	.align		4
.L_18:
        /*0004*/ 	.word	index@(_ZN7cutlass13device_kernelINS_4gemm6kernel13GemmUniversalIN4cute5tupleIJiiiiEEENS1_10collective13CollectiveMmaINS1_35MainloopSm100TmaUmmaWarpSpecializedILi6ELi2ELi4ENS5_IJNS4_1CILi1EEESB_SB_EEEEENS5_IJNSA_ILi64EEESE_SE_EEENS_10tfloat32_tENS5_IJSB_llEEESG_SH_NS4_8TiledMMAINS4_8MMA_AtomIJNS4_17SM100_MMA_TF32_SSISG_SG_fLi64ELi64ELNS4_4UMMA5MajorE1ELSM_1ELNSL_7ScaleInE0ELSN_0EEEEEENS4_6LayoutISC_NS5_IJNSA_ILi0EEESR_SR_EEEEENS5_IJNS4_10UnderscoreESU_SU_EEEEENS4_13SM90_TMA_LOADENS4_14ComposedLayoutINS4_7SwizzleILi2ELi5ELi2EEENS4_18smem_ptr_flag_bitsILi32EEENSQ_INS5_IJNSA_ILi32EEENSA_ILi4EEEEEENS5_IJSB_S13_EEEEEEEvNS4_8identityESX_S18_vS19_EENS_8epilogue10collective18CollectiveEpilogueINS1B_23Sm100TmaWarpSpecializedILi3ELi2ELi16ELb1ELb0EEEJSF_NS5_IJNSQ_ISE_SB_EENSQ_IS13_SB_EEEEESG_NS5_IJlSB_lEEESG_S1J_NS1B_6fusion15FusionCallbacksIS1F_NS1K_17LinearCombinationISG_fSG_fLNS_15FloatRoundStyleE2EEESF_S1I_JEEENS4_5SM1004TMEM4LOAD26SM100_TMEM_LOAD_16dp128b8xESX_NSY_INSZ_ILi3ELi4ELi3EEES12_NSQ_INS5_IJNSA_ILi8EEES13_EEENS5_IJS13_SB_EEEEEEENS4_17SM75_U32x4_LDSM_NENS4_14SM90_TMA_STOREES1Z_NS4_17SM90_U32x4_STSM_NENS4_39AutoVectorizingCopyWithAssumedAlignmentILi128EEEEEEvvEEEEvNT_6ParamsE)
        /*0008*/ 	.word	0x0000005f


	//----- nvinfo : EIATTR_FRAME_SIZE
	.align		4
.L_19:
        /*000c*/ 	.byte	0x04, 0x11
        /*000e*/ 	.short	(.L_21 - .L_20)
	.align		4
.L_20:
        /*0010*/ 	.word	index@($__internal_2_$__cuda_sm10x_tcgen05_guardrail_trap_unallocated_columns_being_dealloced)
        /*0014*/ 	.word	0x00000000


	//----- nvinfo : EIATTR_FRAME_SIZE
	.align		4
.L_21:
        /*0018*/ 	.byte	0x04, 0x11
        /*001a*/ 	.short	(.L_23 - .L_22)
	.align		4
.L_22:
        /*001c*/ 	.word	index@($__internal_1_$__cuda_sm10x_tcgen05_guardrail_trap_phase_invalid_during_alloc)
        /*0020*/ 	.word	0x00000000


	//----- nvinfo : EIATTR_FRAME_SIZE
	.align		4
.L_23:
        /*0024*/ 	.byte	0x04, 0x11
        /*0026*/ 	.short	(.L_25 - .L_24)
	.align		4
.L_24:
        /*0028*/ 	.word	index@($__internal_0_$__cuda_sm10x_tcgen05_guardrail_trap_col_being_dealloced_not_returned_by_alloc)
        /*002c*/ 	.word	0x00000000


	//----- nvinfo : EIATTR_FRAME_SIZE
	.align		4
.L_25:
        /*0030*/ 	.byte	0x04, 0x11
        /*0032*/ 	.short	(.L_27 - .L_26)
	.align		4
.L_26:
        /*0034*/ 	.word	index@(_ZN7cutlass13device_kernelINS_4gemm6kernel13GemmUniversalIN4cute5tupleIJiiiiEEENS1_10collective13CollectiveMmaINS1_35MainloopSm100TmaUmmaWarpSpecializedILi6ELi2ELi4ENS5_IJNS4_1CILi1EEESB_SB_EEEEENS5_IJNSA_ILi64EEESE_SE_EEENS_10tfloat32_tENS5_IJSB_llEEESG_SH_NS4_8TiledMMAINS4_8MMA_AtomIJNS4_17SM100_MMA_TF32_SSISG_SG_fLi64ELi64ELNS4_4UMMA5MajorE1ELSM_1ELNSL_7ScaleInE0ELSN_0EEEEEENS4_6LayoutISC_NS5_IJNSA_ILi0EEESR_SR_EEEEENS5_IJNS4_10UnderscoreESU_SU_EEEEENS4_13SM90_TMA_LOADENS4_14ComposedLayoutINS4_7SwizzleILi2ELi5ELi2EEENS4_18smem_ptr_flag_bitsILi32EEENSQ_INS5_IJNSA_ILi32EEENSA_ILi4EEEEEENS5_IJSB_S13_EEEEEEEvNS4_8identityESX_S18_vS19_EENS_8epilogue10collective18CollectiveEpilogueINS1B_23Sm100TmaWarpSpecializedILi3ELi2ELi16ELb1ELb0EEEJSF_NS5_IJNSQ_ISE_SB_EENSQ_IS13_SB_EEEEESG_NS5_IJlSB_lEEESG_S1J_NS1B_6fusion15FusionCallbacksIS1F_NS1K_17LinearCombinationISG_fSG_fLNS_15FloatRoundStyleE2EEESF_S1I_JEEENS4_5SM1004TMEM4LOAD26SM100_TMEM_LOAD_16dp128b8xESX_NSY_INSZ_ILi3ELi4ELi3EEES12_NSQ_INS5_IJNSA_ILi8EEES13_EEENS5_IJS13_SB_EEEEEEENS4_17SM75_U32x4_LDSM_NENS4_14SM90_TMA_STOREES1Z_NS4_17SM90_U32x4_STSM_NENS4_39AutoVectorizingCopyWithAssumedAlignmentILi128EEEEEEvvEEEEvNT_6ParamsE)
        /*0038*/ 	.word	0x00000000


	//----- nvinfo : EIATTR_MIN_STACK_SIZE
	.align		4
.L_27:
        /*003c*/ 	.byte	0x04, 0x12
        /*003e*/ 	.short	(.L_29 - .L_28)
	.align		4
.L_28:
        /*0040*/ 	.word	index@(_ZN7cutlass13device_kernelINS_4gemm6kernel13GemmUniversalIN4cute5tupleIJiiiiEEENS1_10collective13CollectiveMmaINS1_35MainloopSm100TmaUmmaWarpSpecializedILi6ELi2ELi4ENS5_IJNS4_1CILi1EEESB_SB_EEEEENS5_IJNSA_ILi64EEESE_SE_EEENS_10tfloat32_tENS5_IJSB_llEEESG_SH_NS4_8TiledMMAINS4_8MMA_AtomIJNS4_17SM100_MMA_TF32_SSISG_SG_fLi64ELi64ELNS4_4UMMA5MajorE1ELSM_1ELNSL_7ScaleInE0ELSN_0EEEEEENS4_6LayoutISC_NS5_IJNSA_ILi0EEESR_SR_EEEEENS5_IJNS4_10UnderscoreESU_SU_EEEEENS4_13SM90_TMA_LOADENS4_14ComposedLayoutINS4_7SwizzleILi2ELi5ELi2EEENS4_18smem_ptr_flag_bitsILi32EEENSQ_INS5_IJNSA_ILi32EEENSA_ILi4EEEEEENS5_IJSB_S13_EEEEEEEvNS4_8identityESX_S18_vS19_EENS_8epilogue10collective18CollectiveEpilogueINS1B_23Sm100TmaWarpSpecializedILi3ELi2ELi16ELb1ELb0EEEJSF_NS5_IJNSQ_ISE_SB_EENSQ_IS13_SB_EEEEESG_NS5_IJlSB_lEEESG_S1J_NS1B_6fusion15FusionCallbacksIS1F_NS1K_17LinearCombinationISG_fSG_fLNS_15FloatRoundStyleE2EEESF_S1I_JEEENS4_5SM1004TMEM4LOAD26SM100_TMEM_LOAD_16dp128b8xESX_NSY_INSZ_ILi3ELi4ELi3EEES12_NSQ_INS5_IJNSA_ILi8EEES13_EEENS5_IJS13_SB_EEEEEEENS4_17SM75_U32x4_LDSM_NENS4_14SM90_TMA_STOREES1Z_NS4_17SM90_U32x4_STSM_NENS4_39AutoVectorizingCopyWithAssumedAlignmentILi128EEEEEEvvEEEEvNT_6ParamsE)
        /*0044*/ 	.word	0x00000000
.L_29:


//--------------------- .nv.compat                --------------------------
	.section	.nv.compat,"",@"SHT_CUDA_COMPAT_INFO"
	.align	4
        /*0000*/ 	.byte	0x02, 0x09, 0x01, 0x00, 0x02, 0x02, 0x02, 0x00, 0x02, 0x05, 0x05, 0x00, 0x03, 0x07, 0x01, 0x01
        /*0010*/ 	.byte	0x02, 0x03, 0x01, 0x00, 0x02, 0x06, 0x01, 0x00, 0x04, 0x0b, 0x08, 0x00, 0x09, 0x00, 0x00, 0x00
        /*0020*/ 	.byte	0x00, 0x00, 0x00, 0x00


//--------------------- .nv.info._ZN7cutlass13device_kernelINS_4gemm6kernel13GemmUniversalIN4cute5tupleIJiiiiEEENS1_10collective13CollectiveMmaINS1_35MainloopSm100TmaUmmaWarpSpecializedILi6ELi2ELi4ENS5_IJNS4_1CILi1EEESB_SB_EEEEENS5_IJNSA_ILi64EEESE_SE_EEENS_10tfloat32_tENS5_IJSB_llEEESG_SH_NS4_8TiledMMAINS4_8MMA_AtomIJNS4_17SM100_MMA_TF32_SSISG_SG_fLi64ELi64ELNS4_4UMMA5MajorE1ELSM_1ELNSL_7ScaleInE0ELSN_0EEEEEENS4_6LayoutISC_NS5_IJNSA_ILi0EEESR_SR_EEEEENS5_IJNS4_10UnderscoreESU_SU_EEEEENS4_13SM90_TMA_LOADENS4_14ComposedLayoutINS4_7SwizzleILi2ELi5ELi2EEENS4_18smem_ptr_flag_bitsILi32EEENSQ_INS5_IJNSA_ILi32EEENSA_ILi4EEEEEENS5_IJSB_S13_EEEEEEEvNS4_8identityESX_S18_vS19_EENS_8epilogue10collective18CollectiveEpilogueINS1B_23Sm100TmaWarpSpecializedILi3ELi2ELi16ELb1ELb0EEEJSF_NS5_IJNSQ_ISE_SB_EENSQ_IS13_SB_EEEEESG_NS5_IJlSB_lEEESG_S1J_NS1B_6fusion15FusionCallbacksIS1F_NS1K_17LinearCombinationISG_fSG_fLNS_15FloatRoundStyleE2EEESF_S1I_JEEENS4_5SM1004TMEM4LOAD26SM100_TMEM_LOAD_16dp128b8xESX_NSY_INSZ_ILi3ELi4ELi3EEES12_NSQ_INS5_IJNSA_ILi8EEES13_EEENS5_IJS13_SB_EEEEEEENS4_17SM75_U32x4_LDSM_NENS4_14SM90_TMA_STOREES1Z_NS4_17SM90_U32x4_STSM_NENS4_39AutoVectorizingCopyWithAssumedAlignmentILi128EEEEEEvvEEEEvNT_6ParamsE --------------------------
	.section	.nv.info._ZN7cutlass13device_kernelINS_4gemm6kernel13GemmUniversalIN4cute5tupleIJiiiiEEENS1_10collective13CollectiveMmaINS1_35MainloopSm100TmaUmmaWarpSpecializedILi6ELi2ELi4ENS5_IJNS4_1CILi1EEESB_SB_EEEEENS5_IJNSA_ILi64EEESE_SE_EEENS_10tfloat32_tENS5_IJSB_llEEESG_SH_NS4_8TiledMMAINS4_8MMA_AtomIJNS4_17SM100_MMA_TF32_SSISG_SG_fLi64ELi64ELNS4_4UMMA5MajorE1ELSM_1ELNSL_7ScaleInE0ELSN_0EEEEEENS4_6LayoutISC_NS5_IJNSA_ILi0EEESR_SR_EEEEENS5_IJNS4_10UnderscoreESU_SU_EEEEENS4_13SM90_TMA_LOADENS4_14ComposedLayoutINS4_7SwizzleILi2ELi5ELi2EEENS4_18smem_ptr_flag_bitsILi32EEENSQ_INS5_IJNSA_ILi32EEENSA_ILi4EEEEEENS5_IJSB_S13_EEEEEEEvNS4_8identityESX_S18_vS19_EENS_8epilogue10collective18CollectiveEpilogueINS1B_23Sm100TmaWarpSpecializedILi3ELi2ELi16ELb1ELb0EEEJSF_NS5_IJNSQ_ISE_SB_EENSQ_IS13_SB_EEEEESG_NS5_IJlSB_lEEESG_S1J_NS1B_6fusion15FusionCallbacksIS1F_NS1K_17LinearCombinationISG_fSG_fLNS_15FloatRoundStyleE2EEESF_S1I_JEEENS4_5SM1004TMEM4LOAD26SM100_TMEM_LOAD_16dp128b8xESX_NSY_INSZ_ILi3ELi4ELi3EEES12_NSQ_INS5_IJNSA_ILi8EEES13_EEENS5_IJS13_SB_EEEEEEENS4_17SM75_U32x4_LDSM_NENS4_14SM90_TMA_STOREES1Z_NS4_17SM90_U32x4_STSM_NENS4_39AutoVectorizingCopyWithAssumedAlignmentILi128EEEEEEvvEEEEvNT_6ParamsE,"",@"SHT_CUDA_INFO"
	.sectionflags	@""
	.align	4


	//----- nvinfo : EIATTR_CUDA_API_VERSION
	.align		4
        /*0000*/ 	.byte	0x04, 0x37
        /*0002*/ 	.short	(.L_31 - .L_30)
.L_30:
        /*0004*/ 	.word	0x00000082


	//----- nvinfo : EIATTR_KPARAM_INFO
	.align		4
.L_31:
        /*0008*/ 	.byte	0x04, 0x17
        /*000a*/ 	.short	(.L_33 - .L_32)
.L_32:
        /*000c*/ 	.word	0x00000000
        /*0010*/ 	.short	0x0000
        /*0012*/ 	.short	0x0000
        /*0014*/ 	.byte	0x00, 0xf0, 0x01, 0x20


	//----- nvinfo : EIATTR_AT_ENTRY_FRAGMENTS
	.align		4
.L_33:
        /*0018*/ 	.byte	0x04, 0x4f
        /*001a*/ 	.short	(.L_35 - .L_34)


	//   ....[0]....
.L_34:
        /*001c*/ 	.word	0x00000006


	//----- nvinfo : EIATTR_RESERVED_SMEM_USED
	.align		4
.L_35:
        /*0020*/ 	.byte	0x01, 0x41
	.zero		2


	//----- nvinfo : EIATTR_SPARSE_MMA_MASK
	.align		4
        /*0024*/ 	.byte	0x03, 0x50
        /*0026*/ 	.short	0x0000


	//----- nvinfo : EIATTR_TCGEN05_1CTA_USED
	.align		4
        /*0028*/ 	.byte	0x01, 0x51
	.zero		2


	//----- nvinfo : EIATTR_MAXREG_COUNT
	.align		4
        /*002c*/ 	.byte	0x03, 0x1b
        /*002e*/ 	.short	0x00ff


	//----- nvinfo : EIATTR_NUM_BARRIERS
	.align		4
        /*0030*/ 	.byte	0x02, 0x4c
        /*0032*/ 	.byte	0x07
	.zero		1


	//----- nvinfo : EIATTR_EXTERNS
	.align		4
        /*0034*/ 	.byte	0x04, 0x0f
        /*0036*/ 	.short	(.L_37 - .L_36)


	//   ....[0]....
	.align		4
.L_36:
        /*0038*/ 	.word	index@(__assertfail)


	//----- nvinfo : EIATTR_MERCURY_ISA_VERSION
	.align		4
.L_37:
        /*003c*/ 	.byte	0x03, 0x5f
        /*003e*/ 	.short	0x0101


	//----- nvinfo : EIATTR_INT_WARP_WIDE_INSTR_OFFSETS
	.align		4
        /*0040*/ 	.byte	0x04, 0x31
        /*0042*/ 	.short	(.L_39 - .L_38)


	//   ....[0]....
.L_38:
        /*0044*/ 	.word	0x00001f50


	//   ....[1]....
        /*0048*/ 	.word	0x00003ce0


	//   ....[2]....
        /*004c*/ 	.word	0x00003d00


	//   ....[3]....
        /*0050*/ 	.word	0x00003d30


	//   ....[4]....
        /*0054*/ 	.word	0x00004640


	//   ....[5]....
        /*0058*/ 	.word	0x00004660


	//   ....[6]....
        /*005c*/ 	.word	0x00004930


	//   ....[7]....
        /*0060*/ 	.word	0x00004a60


	//----- nvinfo : EIATTR_COOP_GROUP_MASK_REGIDS
	.align		4
.L_39:
        /*0064*/ 	.byte	0x04, 0x29
        /*0066*/ 	.short	(.L_41 - .L_40)


	//   ....[0]....
.L_40:
        /*0068*/ 	.word	0xffffffff


	//   ....[1]....
        /*006c*/ 	.word	0xffffffff


	//   ....[2]....
        /*0070*/ 	.word	0xffffffff


	//   ....[3]....
        /*0074*/ 	.word	0xffffffff


	//   ....[4]....
        /*0078*/ 	.word	0xffffffff


	//   ....[5]....
        /*007c*/ 	.word	0xffffffff


	//   ....[6]....
        /*0080*/ 	.word	0xffffffff


	//   ....[7]....
        /*0084*/ 	.word	0xffffffff


	//   ....[8]....
        /*0088*/ 	.word	0xffffffff


	//   ....[9]....
        /*008c*/ 	.word	0xffffffff


	//   ....[10]....
        /*0090*/ 	.word	0xffffffff


	//   ....[11]....
        /*0094*/ 	.word	0xffffffff


	//   ....[12]....
        /*0098*/ 	.word	0xffffffff


	//----- nvinfo : EIATTR_COOP_GROUP_INSTR_OFFSETS
	.align		4
.L_41:
        /*009c*/ 	.byte	0x04, 0x28
        /*009e*/ 	.short	(.L_43 - .L_42)


	//   ....[0]....
.L_42:
        /*00a0*/ 	.word	0x00000090


	//   ....[1]....
        /*00a4*/ 	.word	0x000004d0


	//   ....[2]....
        /*00a8*/ 	.word	0x00000680


	//   ....[3]....
        /*00ac*/ 	.word	0x00000800


	//   ....[4]....
        /*00b0*/ 	.word	0x00000900


	//   ....[5]....
        /*00b4*/ 	.word	0x00000a70


	//   ....[6]....
        /*00b8*/ 	.word	0x00000c10


	//   ....[7]....
        /*00bc*/ 	.word	0x00001e30


	//   ....[8]....
        /*00c0*/ 	.word	0x00002d30


	//   ....[9]....
        /*00c4*/ 	.word	0x00002f40


	//   ....[10]....
        /*00c8*/ 	.word	0x00002f70


	//   ....[11]....
        /*00cc*/ 	.word	0x00003bc0


	//   ....[12]....
        /*00d0*/ 	.word	0x00003df0


	//----- nvinfo : EIATTR_VRC_CTA_INIT_COUNT
	.align		4
.L_43:
        /*00d4*/ 	.byte	0x02, 0x4a
        /*00d6*/ 	.byte	0x80
	.zero		1


	//----- nvinfo : EIATTR_SYSCALL_OFFSETS
	.align		4
        /*00d8*/ 	.byte	0x04, 0x46
        /*00da*/ 	.short	(.L_45 - .L_44)


	//   ....[0]....
.L_44:
        /*00dc*/ 	.word	0x00005650


	//   ....[1]....
        /*00e0*/ 	.word	0x00005740


	//   ....[2]....
        /*00e4*/ 	.word	0x00006000


	//   ....[3]....
        /*00e8*/ 	.word	0x00006a50


	//----- nvinfo : EIATTR_MBARRIER_INSTR_OFFSETS
	.align		4
.L_45:
        /*00ec*/ 	.byte	0x04, 0x39
        /*00ee*/ 	.short	(.L_47 - .L_46)


	//   ....[0]....
.L_46:
        /*00f0*/ 	.word	0x000005b0
        /*00f4*/ 	.word	0x000000ff
        /*00f8*/ 	.word	0x00000000
        /*00fc*/ 	.short	0x0100
        /*00fe*/ 	.byte	0x05
	.zero		1


	//   ....[1]....
        /*0100*/ 	.word	0x000005c0
        /*0104*/ 	.word	0x000000ff
        /*0108*/ 	.word	0x00000030
        /*010c*/ 	.short	0x0100
        /*010e*/ 	.byte	0x05
	.zero		1


	//   ....[2]....
        /*0110*/ 	.word	0x000005d0
        /*0114*/ 	.word	0x000000ff
        /*0118*/ 	.word	0x00000008
        /*011c*/ 	.short	0x0100
        /*011e*/ 	.byte	0x05
	.zero		1


	//   ....[3]....
        /*0120*/ 	.word	0x000005e0
        /*0124*/ 	.word	0x000000ff
        /*0128*/ 	.word	0x00000038
        /*012c*/ 	.short	0x0100
        /*012e*/ 	.byte	0x05
	.zero		1


	//   ....[4]....
        /*0130*/ 	.word	0x000005f0
        /*0134*/ 	.word	0x000000ff
        /*0138*/ 	.word	0x00000010
        /*013c*/ 	.short	0x0100
        /*013e*/ 	.byte	0x05
	.zero		1


	//   ....[5]....
        /*0140*/ 	.word	0x00000600
        /*0144*/ 	.word	0x000000ff
        /*0148*/ 	.word	0x00000040
        /*014c*/ 	.short	0x0100
        /*014e*/ 	.byte	0x05
	.zero		1


	//   ....[6]....
        /*0150*/ 	.word	0x00000610
        /*0154*/ 	.word	0x000000ff
        /*0158*/ 	.word	0x00000018
        /*015c*/ 	.short	0x0100
        /*015e*/ 	.byte	0x05
	.zero		1


	//   ....[7]....
        /*0160*/ 	.word	0x00000620
        /*0164*/ 	.word	0x000000ff
        /*0168*/ 	.word	0x00000048
        /*016c*/ 	.short	0x0100
        /*016e*/ 	.byte	0x05
	.zero		1


	//   ....[8]....
        /*0170*/ 	.word	0x00000630
        /*0174*/ 	.word	0x000000ff
        /*0178*/ 	.word	0x00000020
        /*017c*/ 	.short	0x0100
        /*017e*/ 	.byte	0x05
	.zero		1


	//   ....[9]....
        /*0180*/ 	.word	0x00000640
        /*0184*/ 	.word	0x000000ff
        /*0188*/ 	.word	0x00000050
        /*018c*/ 	.short	0x0100
        /*018e*/ 	.byte	0x05
	.zero		1


	//   ....[10]....
        /*0190*/ 	.word	0x00000650
        /*0194*/ 	.word	0x000000ff
        /*0198*/ 	.word	0x00000028
        /*019c*/ 	.short	0x0100
        /*019e*/ 	.byte	0x05
	.zero		1


	//   ....[11]....
        /*01a0*/ 	.word	0x00000660
        /*01a4*/ 	.word	0x000000ff
        /*01a8*/ 	.word	0x00000058
        /*01ac*/ 	.short	0x0100
        /*01ae*/ 	.byte	0x05
	.zero		1


	//   ....[12]....
        /*01b0*/ 	.word	0x00000790
        /*01b4*/ 	.word	0x000000ff
        /*01b8*/ 	.word	0x00000060
        /*01bc*/ 	.short	0x0100
        /*01be*/ 	.byte	0x07
	.zero		1


	//   ....[13]....
        /*01c0*/ 	.word	0x000007a0
        /*01c4*/ 	.word	0x000000ff
        /*01c8*/ 	.word	0x00000078
        /*01cc*/ 	.short	0x0100
        /*01ce*/ 	.byte	0x07
	.zero		1


	//   ....[14]....
        /*01d0*/ 	.word	0x000007b0
        /*01d4*/ 	.word	0x000000ff
        /*01d8*/ 	.word	0x00000068
        /*01dc*/ 	.short	0x0100
        /*01de*/ 	.byte	0x07
	.zero		1


	//   ....[15]....
        /*01e0*/ 	.word	0x000007c0
        /*01e4*/ 	.word	0x000000ff
        /*01e8*/ 	.word	0x00000080
        /*01ec*/ 	.short	0x0100
        /*01ee*/ 	.byte	0x07
	.zero		1


	//   ....[16]....
        /*01f0*/ 	.word	0x000007d0
        /*01f4*/ 	.word	0x000000ff
        /*01f8*/ 	.word	0x00000070
        /*01fc*/ 	.short	0x0100
        /*01fe*/ 	.byte	0x07
	.zero		1


	//   ....[17]....
        /*0200*/ 	.word	0x000007e0
        /*0204*/ 	.word	0x000000ff
        /*0208*/ 	.word	0x00000088
        /*020c*/ 	.short	0x0100
        /*020e*/ 	.byte	0x07
	.zero		1


	//   ....[18]....
        /*0210*/ 	.word	0x000008d0
        /*0214*/ 	.word	0x000000ff
        /*0218*/ 	.word	0x00000090
        /*021c*/ 	.short	0x0100
        /*021e*/ 	.byte	0x05
	.zero		1


	//   ....[19]....
        /*0220*/ 	.word	0x000008e0
        /*0224*/ 	.word	0x000000ff
        /*0228*/ 	.word	0x00000098
        /*022c*/ 	.short	0x0100
        /*022e*/ 	.byte	0x05
	.zero		1


	//   ....[20]....
        /*0230*/ 	.word	0x00000a20
        /*0234*/ 	.word	0x000000ff
        /*0238*/ 	.word	0x000000a0
        /*023c*/ 	.short	0x0100
        /*023e*/ 	.byte	0x05
	.zero		1


	//   ....[21]....
        /*0240*/ 	.word	0x00000a30
        /*0244*/ 	.word	0x000000ff
        /*0248*/ 	.word	0x000000b0
        /*024c*/ 	.short	0x0100
        /*024e*/ 	.byte	0x05
	.zero		1


	//   ....[22]....
        /*0250*/ 	.word	0x00000a40
        /*0254*/ 	.word	0x000000ff
        /*0258*/ 	.word	0x000000a8
        /*025c*/ 	.short	0x0100
        /*025e*/ 	.byte	0x05
	.zero		1


	//   ....[23]....
        /*0260*/ 	.word	0x00000a50
        /*0264*/ 	.word	0x000000ff
        /*0268*/ 	.word	0x000000b8
        /*026c*/ 	.short	0x0100
        /*026e*/ 	.byte	0x05
	.zero		1


	//   ....[24]....
        /*0270*/ 	.word	0x00000b80
        /*0274*/ 	.word	0x000000ff
        /*0278*/ 	.word	0x000000c0
        /*027c*/ 	.short	0x0100
        /*027e*/ 	.byte	0x07
	.zero		1


	//   ....[25]....
        /*0280*/ 	.word	0x00000b90
        /*0284*/ 	.word	0x000000ff
        /*0288*/ 	.word	0x000000e0
        /*028c*/ 	.short	0x0100
        /*028e*/ 	.byte	0x07
	.zero		1


	//   ....[26]....
        /*0290*/ 	.word	0x00000ba0
        /*0294*/ 	.word	0x000000ff
        /*0298*/ 	.word	0x000000c8
        /*029c*/ 	.short	0x0100
        /*029e*/ 	.byte	0x07
	.zero		1


	//   ....[27]....
        /*02a0*/ 	.word	0x00000bb0
        /*02a4*/ 	.word	0x000000ff
        /*02a8*/ 	.word	0x000000e8
        /*02ac*/ 	.short	0x0100
        /*02ae*/ 	.byte	0x07
	.zero		1


	//   ....[28]....
        /*02b0*/ 	.word	0x00000bc0
        /*02b4*/ 	.word	0x000000ff
        /*02b8*/ 	.word	0x000000d0
        /*02bc*/ 	.short	0x0100
        /*02be*/ 	.byte	0x07
	.zero		1


	//   ....[29]....
        /*02c0*/ 	.word	0x00000bd0
        /*02c4*/ 	.word	0x000000ff
        /*02c8*/ 	.word	0x000000f0
        /*02cc*/ 	.short	0x0100
        /*02ce*/ 	.byte	0x07
	.zero		1


	//   ....[30]....
        /*02d0*/ 	.word	0x00000be0
        /*02d4*/ 	.word	0x000000ff
        /*02d8*/ 	.word	0x000000d8
        /*02dc*/ 	.short	0x0100
        /*02de*/ 	.byte	0x07
	.zero		1


	//   ....[31]....
        /*02e0*/ 	.word	0x00000bf0
        /*02e4*/ 	.word	0x000000ff
        /*02e8*/ 	.word	0x000000f8
        /*02ec*/ 	.short	0x0100
        /*02ee*/ 	.byte	0x07
	.zero		1


	//   ....[32]....
        /*02f0*/ 	.word	0x00000ce0
        /*02f4*/ 	.word	0x000000ff
        /*02f8*/ 	.word	0x00000100
        /*02fc*/ 	.short	0x0100
        /*02fe*/ 	.byte	0x05
	.zero		1


	//   ....[33]....
        /*0300*/ 	.word	0x00000cf0
        /*0304*/ 	.word	0x000000ff
        /*0308*/ 	.word	0x00000110
        /*030c*/ 	.short	0x0100
        /*030e*/ 	.byte	0x05
	.zero		1


	//   ....[34]....
        /*0310*/ 	.word	0x00000d00
        /*0314*/ 	.word	0x000000ff
        /*0318*/ 	.word	0x00000108
        /*031c*/ 	.short	0x0100
        /*031e*/ 	.byte	0x05
	.zero		1


	//   ....[35]....
        /*0320*/ 	.word	0x00000d10
        /*0324*/ 	.word	0x000000ff
        /*0328*/ 	.word	0x00000118
        /*032c*/ 	.short	0x0100
        /*032e*/ 	.byte	0x05
	.zero		1


	//   ....[36]....
        /*0330*/ 	.word	0x000015f0
        /*0334*/ 	.word	0x00000003
        /*0338*/ 	.word	0x00000110
        /*033c*/ 	.short	0x010a
        /*033e*/ 	.byte	0xff
	.zero		1


	//   ....[37]....
        /*0340*/ 	.word	0x00001620
        /*0344*/ 	.word	0x00000003
        /*0348*/ 	.word	0x00000100
        /*034c*/ 	.short	0x0101
        /*034e*/ 	.byte	0xff
	.zero		1


	//   ....[38]....
        /*0350*/ 	.word	0x000016f0
        /*0354*/ 	.word	0x000000ff
        /*0358*/ 	.word	0x00000030
        /*035c*/ 	.short	0x010a
        /*035e*/ 	.byte	0x08
	.zero		1


	//   ....[39]....
        /*0360*/ 	.word	0x000017b0
        /*0364*/ 	.word	0x000000ff
        /*0368*/ 	.word	0x00000030
        /*036c*/ 	.short	0x010a
        /*036e*/ 	.byte	0x21
	.zero		1


	//   ....[40]....
        /*0370*/ 	.word	0x00001910
        /*0374*/ 	.word	0x000000ff
        /*0378*/ 	.word	0x00000030
        /*037c*/ 	.short	0x010a
        /*037e*/ 	.byte	0x08
	.zero		1


	//   ....[41]....
        /*0380*/ 	.word	0x00001aa0
        /*0384*/ 	.word	0x000000ff
        /*0388*/ 	.word	0x00000098
        /*038c*/ 	.short	0x0101
        /*038e*/ 	.byte	0x04
	.zero		1


	//   ....[42]....
        /*0390*/ 	.word	0x00001ac0
        /*0394*/ 	.word	0x000000ff
        /*0398*/ 	.word	0x00000030
        /*039c*/ 	.short	0x010a
        /*039e*/ 	.byte	0x08
	.zero		1


	//   ....[43]....
        /*03a0*/ 	.word	0x00001b60
        /*03a4*/ 	.word	0x000000ff
        /*03a8*/ 	.word	0x00000030
        /*03ac*/ 	.short	0x010a
        /*03ae*/ 	.byte	0x21
	.zero		1


	//   ....[44]....
        /*03b0*/ 	.word	0x00001cc0
        /*03b4*/ 	.word	0x000000ff
        /*03b8*/ 	.word	0x00000030
        /*03bc*/ 	.short	0x010a
        /*03be*/ 	.byte	0x08
	.zero		1


	//   ....[45]....
        /*03c0*/ 	.word	0x00001e60
        /*03c4*/ 	.word	0x00000002
        /*03c8*/ 	.word	0x000000a0
        /*03cc*/ 	.short	0x010a
        /*03ce*/ 	.byte	0xff
	.zero		1


	//   ....[46]....
        /*03d0*/ 	.word	0x00001f20
        /*03d4*/ 	.word	0x00000002
        /*03d8*/ 	.word	0x00000000
        /*03dc*/ 	.short	0x0101
        /*03de*/ 	.byte	0xff
	.zero		1


	//   ....[47]....
        /*03e0*/ 	.word	0x00002480
        /*03e4*/ 	.word	0x000000ff
        /*03e8*/ 	.word	0x00000000
        /*03ec*/ 	.short	0x010a
        /*03ee*/ 	.byte	0x05
	.zero		1


	//   ....[48]....
        /*03f0*/ 	.word	0x00002510
        /*03f4*/ 	.word	0x000000ff
        /*03f8*/ 	.word	0x00000000
        /*03fc*/ 	.short	0x010a
        /*03fe*/ 	.byte	0x05
	.zero		1


	//   ....[49]....
        /*0400*/ 	.word	0x000025a0
        /*0404*/ 	.word	0x000000ff
        /*0408*/ 	.word	0x00000000
        /*040c*/ 	.short	0x010a
        /*040e*/ 	.byte	0x05
	.zero		1


	//   ....[50]....
        /*0410*/ 	.word	0x00002630
        /*0414*/ 	.word	0x000000ff
        /*0418*/ 	.word	0x00000000
        /*041c*/ 	.short	0x010a
        /*041e*/ 	.byte	0x05
	.zero		1


	//   ....[51]....
        /*0420*/ 	.word	0x000026c0
        /*0424*/ 	.word	0x000000ff
        /*0428*/ 	.word	0x00000000
        /*042c*/ 	.short	0x010a
        /*042e*/ 	.byte	0x05
	.zero		1


	//   ....[52]....
        /*0430*/ 	.word	0x00002760
        /*0434*/ 	.word	0x00000000
        /*0438*/ 	.word	0x00000000
        /*043c*/ 	.short	0x010a
        /*043e*/ 	.byte	0xff
	.zero		1


	//   ....[53]....
        /*0440*/ 	.word	0x00002880
        /*0444*/ 	.word	0x00000000
        /*0448*/ 	.word	0x00000100
        /*044c*/ 	.short	0x010a
        /*044e*/ 	.byte	0xff
	.zero		1


	//   ....[54]....
        /*0450*/ 	.word	0x000028e0
        /*0454*/ 	.word	0x00000004
        /*0458*/ 	.word	0x00000000
        /*045c*/ 	.short	0x0101
        /*045e*/ 	.byte	0xff
	.zero		1


	//   ....[55]....
        /*0460*/ 	.word	0x00002900
        /*0464*/ 	.word	0x000000ff
        /*0468*/ 	.word	0x000000b0
        /*046c*/ 	.short	0x010a
        /*046e*/ 	.byte	0x05
	.zero		1


	//   ....[56]....
        /*0470*/ 	.word	0x00002a20
        /*0474*/ 	.word	0x00000000
        /*0478*/ 	.word	0x000000a0
        /*047c*/ 	.short	0x010a
        /*047e*/ 	.byte	0xff
	.zero		1


	//   ....[57]....
        /*0480*/ 	.word	0x00002b30
        /*0484*/ 	.word	0x00000000
        /*0488*/ 	.word	0x00000000
        /*048c*/ 	.short	0x0101
        /*048e*/ 	.byte	0xff
	.zero		1


	//   ....[58]....
        /*0490*/ 	.word	0x00002bc0
        /*0494*/ 	.word	0x000000ff
        /*0498*/ 	.word	0x000000b0
        /*049c*/ 	.short	0x0106
        /*049e*/ 	.byte	0x05
	.zero		1


	//   ....[59]....
        /*04a0*/ 	.word	0x00002be0
        /*04a4*/ 	.word	0x000000ff
        /*04a8*/ 	.word	0x000000b0
        /*04ac*/ 	.short	0x010a
        /*04ae*/ 	.byte	0x05
	.zero		1


	//   ....[60]....
        /*04b0*/ 	.word	0x00002c70
        /*04b4*/ 	.word	0x000000ff
        /*04b8*/ 	.word	0x000000b0
        /*04bc*/ 	.short	0x0106
        /*04be*/ 	.byte	0x04
	.zero		1


	//   ....[61]....
        /*04c0*/ 	.word	0x00002cb0
        /*04c4*/ 	.word	0x00000000
        /*04c8*/ 	.word	0x000000b0
        /*04cc*/ 	.short	0x010a
        /*04ce*/ 	.byte	0xff
	.zero		1


	//   ....[62]....
        /*04d0*/ 	.word	0x00003270
        /*04d4*/ 	.word	0x00000000
        /*04d8*/ 	.word	0x000000a0
        /*04dc*/ 	.short	0x010a
        /*04de*/ 	.byte	0xff
	.zero		1


	//   ....[63]....
        /*04e0*/ 	.word	0x00003380
        /*04e4*/ 	.word	0x00000003
        /*04e8*/ 	.word	0x00000000
        /*04ec*/ 	.short	0x0101
        /*04ee*/ 	.byte	0xff
	.zero		1


	//   ....[64]....
        /*04f0*/ 	.word	0x00003390
        /*04f4*/ 	.word	0x000000ff
        /*04f8*/ 	.word	0x00000000
        /*04fc*/ 	.short	0x010a
        /*04fe*/ 	.byte	0x07
	.zero		1


	//   ....[65]....
        /*0500*/ 	.word	0x00003410
        /*0504*/ 	.word	0x000000ff
        /*0508*/ 	.word	0x000000e0
        /*050c*/ 	.short	0x010a
        /*050e*/ 	.byte	0x06
	.zero		1


	//   ....[66]....
        /*0510*/ 	.word	0x000034e0
        /*0514*/ 	.word	0x000000ff
        /*0518*/ 	.word	0x00000000
        /*051c*/ 	.short	0x010a
        /*051e*/ 	.byte	0x0b
	.zero		1


	//   ....[67]....
        /*0520*/ 	.word	0x00003610
        /*0524*/ 	.word	0x000000ff
        /*0528*/ 	.word	0x00000000
        /*052c*/ 	.short	0x010a
        /*052e*/ 	.byte	0x22
	.zero		1


	//   ....[68]....
        /*0530*/ 	.word	0x000039f0
        /*0534*/ 	.word	0x000000ff
        /*0538*/ 	.word	0x00000000
        /*053c*/ 	.short	0x010a
        /*053e*/ 	.byte	0x06
	.zero		1


	//   ....[69]....
        /*0540*/ 	.word	0x00003a80
        /*0544*/ 	.word	0x000000ff
        /*0548*/ 	.word	0x00000000
        /*054c*/ 	.short	0x010a
        /*054e*/ 	.byte	0x06
	.zero		1


	//   ....[70]....
        /*0550*/ 	.word	0x00003b10
        /*0554*/ 	.word	0x000000ff
        /*0558*/ 	.word	0x00000000
        /*055c*/ 	.short	0x010a
        /*055e*/ 	.byte	0x06
	.zero		1


	//   ....[71]....
        /*0560*/ 	.word	0x00003ba0
        /*0564*/ 	.word	0x000000ff
        /*0568*/ 	.word	0x00000000
        /*056c*/ 	.short	0x010a
        /*056e*/ 	.byte	0x07
	.zero		1


	//   ....[72]....
        /*0570*/ 	.word	0x00003fe0
        /*0574*/ 	.word	0x00000000
        /*0578*/ 	.word	0x000000a0
        /*057c*/ 	.short	0x010a
        /*057e*/ 	.byte	0xff
	.zero		1


	//   ....[73]....
        /*0580*/ 	.word	0x000040a0
        /*0584*/ 	.word	0x00000000
        /*0588*/ 	.word	0x00000000
        /*058c*/ 	.short	0x0101
        /*058e*/ 	.byte	0xff
	.zero		1


	//   ....[74]....
        /*0590*/ 	.word	0x000043c0
        /*0594*/ 	.word	0x000000ff
        /*0598*/ 	.word	0x00000098
        /*059c*/ 	.short	0x010a
        /*059e*/ 	.byte	0x07
	.zero		1


	//   ....[75]....
        /*05a0*/ 	.word	0x000045e0
        /*05a4*/ 	.word	0x000000ff
        /*05a8*/ 	.word	0x00000078
        /*05ac*/ 	.short	0x010a
        /*05ae*/ 	.byte	0x0f
	.zero		1


	//   ....[76]....
        /*05b0*/ 	.word	0x000047f0
        /*05b4*/ 	.word	0x000000ff
        /*05b8*/ 	.word	0x00000060
        /*05bc*/ 	.short	0x010b
        /*05be*/ 	.byte	0x0f
	.zero		1


	//   ....[77]....
        /*05c0*/ 	.word	0x00004870
        /*05c4*/ 	.word	0x000000ff
        /*05c8*/ 	.word	0x00000000
        /*05cc*/ 	.short	0x0101
        /*05ce*/ 	.byte	0x10
	.zero		1


	//   ....[78]....
        /*05d0*/ 	.word	0x000048a0
        /*05d4*/ 	.word	0x000000ff
        /*05d8*/ 	.word	0x00000078
        /*05dc*/ 	.short	0x010a
        /*05de*/ 	.byte	0x0d
	.zero		1


	//   ....[79]....
        /*05e0*/ 	.word	0x00004ab0
        /*05e4*/ 	.word	0x000000ff
        /*05e8*/ 	.word	0x00000060
        /*05ec*/ 	.short	0x010b
        /*05ee*/ 	.byte	0x0d
	.zero		1


	//   ....[80]....
        /*05f0*/ 	.word	0x00004b20
        /*05f4*/ 	.word	0x000000ff
        /*05f8*/ 	.word	0x00000000
        /*05fc*/ 	.short	0x0101
        /*05fe*/ 	.byte	0x0f
	.zero		1


	//   ....[81]....
        /*0600*/ 	.word	0x00004b70
        /*0604*/ 	.word	0x000000ff
        /*0608*/ 	.word	0x00000000
        /*060c*/ 	.short	0x010a
        /*060e*/ 	.byte	0x04
	.zero		1


	//   ....[82]....
        /*0610*/ 	.word	0x00004c00
        /*0614*/ 	.word	0x000000ff
        /*0618*/ 	.word	0x00000000
        /*061c*/ 	.short	0x010a
        /*061e*/ 	.byte	0x04
	.zero		1


	//   ....[83]....
        /*0620*/ 	.word	0x00004ca0
        /*0624*/ 	.word	0x00000000
        /*0628*/ 	.word	0x00000000
        /*062c*/ 	.short	0x010a
        /*062e*/ 	.byte	0xff
	.zero		1


	//   ....[84]....
        /*0630*/ 	.word	0x00005020
        /*0634*/ 	.word	0x00000000
        /*0638*/ 	.word	0x000000a0
        /*063c*/ 	.short	0x010a
        /*063e*/ 	.byte	0xff
	.zero		1


	//   ....[85]....
        /*0640*/ 	.word	0x00005130
        /*0644*/ 	.word	0x00000000
        /*0648*/ 	.word	0x00000000
        /*064c*/ 	.short	0x0101
        /*064e*/ 	.byte	0xff
	.zero		1


	//   ....[86]....
        /*0650*/ 	.word	0x00005bb0
        /*0654*/ 	.word	0x00000000
        /*0658*/ 	.word	0x00000060
        /*065c*/ 	.short	0x010a
        /*065e*/ 	.byte	0xff
	.zero		1


	//   ....[87]....
        /*0660*/ 	.word	0x00005c20
        /*0664*/ 	.word	0x00000054
        /*0668*/ 	.word	0x000000c0
        /*066c*/ 	.short	0x010a
        /*066e*/ 	.byte	0xff
	.zero		1


	//   ....[88]....
        /*0670*/ 	.word	0x00005cb0
        /*0674*/ 	.word	0x00000000
        /*0678*/ 	.word	0x00000060
        /*067c*/ 	.short	0x010a
        /*067e*/ 	.byte	0xff
	.zero		1


	//   ....[89]....
        /*0680*/ 	.word	0x00005ee0
        /*0684*/ 	.word	0x00000054
        /*0688*/ 	.word	0x000000c0
        /*068c*/ 	.short	0x010a
        /*068e*/ 	.byte	0xff
	.zero		1


	//   ....[90]....
        /*0690*/ 	.word	0x00006770
        /*0694*/ 	.word	0x00000000
        /*0698*/ 	.word	0x00000000
        /*069c*/ 	.short	0x0101
        /*069e*/ 	.byte	0xff
	.zero		1


	//   ....[91]....
        /*06a0*/ 	.word	0x00006780
        /*06a4*/ 	.word	0x00000002
        /*06a8*/ 	.word	0x00000060
        /*06ac*/ 	.short	0x010a
        /*06ae*/ 	.byte	0xff
	.zero		1


	//   ....[92]....
        /*06b0*/ 	.word	0x00006850
        /*06b4*/ 	.word	0x00000002
        /*06b8*/ 	.word	0x00000060
        /*06bc*/ 	.short	0x010a
        /*06be*/ 	.byte	0xff
	.zero		1


	//   ....[93]....
        /*06c0*/ 	.word	0x00006be0
        /*06c4*/ 	.word	0x000000ff
        /*06c8*/ 	.word	0x00000000
        /*06cc*/ 	.short	0x0101
        /*06ce*/ 	.byte	0x05
	.zero		1


	//   ....[94]....
        /*06d0*/ 	.word	0x00007230
        /*06d4*/ 	.word	0x00000002
        /*06d8*/ 	.word	0x00000000
        /*06dc*/ 	.short	0x0101
        /*06de*/ 	.byte	0xff
	.zero		1


	//   ....[95]....
        /*06e0*/ 	.word	0x000074a0
        /*06e4*/ 	.word	0x000000ff
        /*06e8*/ 	.word	0x00000000
        /*06ec*/ 	.short	0x0101
        /*06ee*/ 	.byte	0x04
	.zero		1


	//   ....[96]....
        /*06f0*/ 	.word	0x000074c0
        /*06f4*/ 	.word	0x00000003
        /*06f8*/ 	.word	0x00000110
        /*06fc*/ 	.short	0x010a
        /*06fe*/ 	.byte	0xff
	.zero		1


	//   ....[97]....
        /*0700*/ 	.word	0x00007520
        /*0704*/ 	.word	0x00000002
        /*0708*/ 	.word	0x00000030
        /*070c*/ 	.short	0x010a
        /*070e*/ 	.byte	0xff
	.zero		1


	//   ....[98]....
        /*0710*/ 	.word	0x00007580
        /*0714*/ 	.word	0x00000002
        /*0718*/ 	.word	0x00000030
        /*071c*/ 	.short	0x010a
        /*071e*/ 	.byte	0xff
	.zero		1


	//   ....[99]....
        /*0720*/ 	.word	0x000075d0
        /*0724*/ 	.word	0x00000002
        /*0728*/ 	.word	0x000000a0
        /*072c*/ 	.short	0x010a
        /*072e*/ 	.byte	0xff
	.zero		1


	//   ....[100]....
        /*0730*/ 	.word	0x00007630
        /*0734*/ 	.word	0x00000000
        /*0738*/ 	.word	0x00000000
        /*073c*/ 	.short	0x010a
        /*073e*/ 	.byte	0xff
	.zero		1


	//   ....[101]....
        /*0740*/ 	.word	0x00007690
        /*0744*/ 	.word	0x00000000
        /*0748*/ 	.word	0x00000000
        /*074c*/ 	.short	0x010a
        /*074e*/ 	.byte	0xff
	.zero		1


	//   ....[102]....
        /*0750*/ 	.word	0x000076f0
        /*0754*/ 	.word	0x00000000
        /*0758*/ 	.word	0x00000000
        /*075c*/ 	.short	0x010a
        /*075e*/ 	.byte	0xff
	.zero		1


	//   ....[103]....
        /*0760*/ 	.word	0x00007750
        /*0764*/ 	.word	0x00000000
        /*0768*/ 	.word	0x00000000
        /*076c*/ 	.short	0x010a
        /*076e*/ 	.byte	0xff
	.zero		1


	//   ....[104]....
        /*0770*/ 	.word	0x000077b0
        /*0774*/ 	.word	0x00000000
        /*0778*/ 	.word	0x00000000
        /*077c*/ 	.short	0x010a
        /*077e*/ 	.byte	0xff
	.zero		1


	//   ....[105]....
        /*0780*/ 	.word	0x00007800
        /*0784*/ 	.word	0x00000000
        /*0788*/ 	.word	0x00000100
        /*078c*/ 	.short	0x010a
        /*078e*/ 	.byte	0xff
	.zero		1


	//   ....[106]....
        /*0790*/ 	.word	0x00007860
        /*0794*/ 	.word	0x00000000
        /*0798*/ 	.word	0x000000b0
        /*079c*/ 	.short	0x010a
        /*079e*/ 	.byte	0xff
	.zero		1


	//   ....[107]....
        /*07a0*/ 	.word	0x000078b0
        /*07a4*/ 	.word	0x00000000
        /*07a8*/ 	.word	0x000000a0
        /*07ac*/ 	.short	0x010a
        /*07ae*/ 	.byte	0xff
	.zero		1


	//   ....[108]....
        /*07b0*/ 	.word	0x00007910
        /*07b4*/ 	.word	0x00000000
        /*07b8*/ 	.word	0x000000b0
        /*07bc*/ 	.short	0x010a
        /*07be*/ 	.byte	0xff
	.zero		1


	//   ....[109]....
        /*07c0*/ 	.word	0x00007960
        /*07c4*/ 	.word	0x00000000
        /*07c8*/ 	.word	0x000000a0
        /*07cc*/ 	.short	0x010a
        /*07ce*/ 	.byte	0xff
	.zero		1


	//   ....[110]....
        /*07d0*/ 	.word	0x000079c0
        /*07d4*/ 	.word	0x00000003
        /*07d8*/ 	.word	0x000000e0
        /*07dc*/ 	.short	0x010a
        /*07de*/ 	.byte	0xff
	.zero		1


	//   ....[111]....
        /*07e0*/ 	.word	0x00007a20
        /*07e4*/ 	.word	0x00000000
        /*07e8*/ 	.word	0x00000000
        /*07ec*/ 	.short	0x010a
        /*07ee*/ 	.byte	0xff
	.zero		1


	//   ....[112]....
        /*07f0*/ 	.word	0x00007a80
        /*07f4*/ 	.word	0x00000000
        /*07f8*/ 	.word	0x00000000
        /*07fc*/ 	.short	0x010a
        /*07fe*/ 	.byte	0xff
	.zero		1


	//   ....[113]....
        /*0800*/ 	.word	0x00007ae0
        /*0804*/ 	.word	0x00000000
        /*0808*/ 	.word	0x00000000
        /*080c*/ 	.short	0x010a
        /*080e*/ 	.byte	0xff
	.zero		1


	//   ....[114]....
        /*0810*/ 	.word	0x00007b40
        /*0814*/ 	.word	0x00000000
        /*0818*/ 	.word	0x00000000
        /*081c*/ 	.short	0x010a
        /*081e*/ 	.byte	0xff
	.zero		1


	//   ....[115]....
        /*0820*/ 	.word	0x00007ba0
        /*0824*/ 	.word	0x00000000
        /*0828*/ 	.word	0x00000000
        /*082c*/ 	.short	0x010a
        /*082e*/ 	.byte	0xff
	.zero		1


	//   ....[116]....
        /*0830*/ 	.word	0x00007bf0
        /*0834*/ 	.word	0x00000000
        /*0838*/ 	.word	0x000000a0
        /*083c*/ 	.short	0x010a
        /*083e*/ 	.byte	0xff
	.zero		1


	//   ....[117]....
        /*0840*/ 	.word	0x00007c50
        /*0844*/ 	.word	0x00000000
        /*0848*/ 	.word	0x00000098
        /*084c*/ 	.short	0x010a
        /*084e*/ 	.byte	0xff
	.zero		1


	//   ....[118]....
        /*0850*/ 	.word	0x00007cb0
        /*0854*/ 	.word	0x00000000
        /*0858*/ 	.word	0x00000078
        /*085c*/ 	.short	0x010a
        /*085e*/ 	.byte	0xff
	.zero		1


	//   ....[119]....
        /*0860*/ 	.word	0x00007d10
        /*0864*/ 	.word	0x00000003
        /*0868*/ 	.word	0x00000078
        /*086c*/ 	.short	0x010a
        /*086e*/ 	.byte	0xff
	.zero		1


	//   ....[120]....
        /*0870*/ 	.word	0x00007d70
        /*0874*/ 	.word	0x00000000
        /*0878*/ 	.word	0x00000000
        /*087c*/ 	.short	0x010a
        /*087e*/ 	.byte	0xff
	.zero		1


	//   ....[121]....
        /*0880*/ 	.word	0x00007dd0
        /*0884*/ 	.word	0x00000000
        /*0888*/ 	.word	0x00000000
        /*088c*/ 	.short	0x010a
        /*088e*/ 	.byte	0xff
	.zero		1


	//   ....[122]....
        /*0890*/ 	.word	0x00007e20
        /*0894*/ 	.word	0x00000000
        /*0898*/ 	.word	0x000000a0
        /*089c*/ 	.short	0x010a
        /*089e*/ 	.byte	0xff
	.zero		1


	//   ....[123]....
        /*08a0*/ 	.word	0x00007e70
        /*08a4*/ 	.word	0x00000000
        /*08a8*/ 	.word	0x00000060
        /*08ac*/ 	.short	0x010a
        /*08ae*/ 	.byte	0xff
	.zero		1


	//   ....[124]....
        /*08b0*/ 	.word	0x00007ec0
        /*08b4*/ 	.word	0x00000054
        /*08b8*/ 	.word	0x000000c0
        /*08bc*/ 	.short	0x010a
        /*08be*/ 	.byte	0xff
	.zero		1


	//   ....[125]....
        /*08c0*/ 	.word	0x00007f10
        /*08c4*/ 	.word	0x00000002
        /*08c8*/ 	.word	0x00000060
        /*08cc*/ 	.short	0x010a
        /*08ce*/ 	.byte	0xff
	.zero		1


	//----- nvinfo : EIATTR_NUM_MBARRIERS
	.align		4
.L_47:
        /*08d0*/ 	.byte	0x03, 0x38
        /*08d2*/ 	.short	0x0024


	//----- nvinfo : EIATTR_EXIT_INSTR_OFFSETS
	.align		4
        /*08d4*/ 	.byte	0x04, 0x1c
        /*08d6*/ 	.short	(.L_49 - .L_48)


	//   ....[0]....
.L_48:
        /*08d8*/ 	.word	0x00002790


	//   ....[1]....
        /*08dc*/ 	.word	0x00002c80


	//   ....[2]....
        /*08e0*/ 	.word	0x00002ce0


	//   ....[3]....
        /*08e4*/ 	.word	0x00003e00


	//   ....[4]....
        /*08e8*/ 	.word	0x00004cd0


	//   ....[5]....
        /*08ec*/ 	.word	0x00004d10


	//   ....[6]....
        /*08f0*/ 	.word	0x00007390


	//   ....[7]....
        /*08f4*/ 	.word	0x00007410


	//   ....[8]....
        /*08f8*/ 	.word	0x00007440


	//   ....[9]....
        /*08fc*/ 	.word	0x000074b0


	//----- nvinfo : EIATTR_MAX_THREADS
	.align		4
.L_49:
        /*0900*/ 	.byte	0x04, 0x05
        /*0902*/ 	.short	(.L_51 - .L_50)
.L_50:
        /*0904*/ 	.word	0x00000100
        /*0908*/ 	.word	0x00000001
        /*090c*/ 	.word	0x00000001


	//----- nvinfo : EIATTR_CRS_STACK_SIZE
	.align		4
.L_51:
        /*0910*/ 	.byte	0x04, 0x1e
        /*0912*/ 	.short	(.L_53 - .L_52)
.L_52:
        /*0914*/ 	.word	0x00000000


	//----- nvinfo : EIATTR_CBANK_PARAM_SIZE
	.align		4
.L_53:
        /*0918*/ 	.byte	0x03, 0x19
        /*091a*/ 	.short	0x0800


	//----- nvinfo : EIATTR_PARAM_CBANK
	.align		4
        /*091c*/ 	.byte	0x04, 0x0a
        /*091e*/ 	.short	(.L_55 - .L_54)
	.align		4
.L_54:
        /*0920*/ 	.word	index@(.nv.constant0._ZN7cutlass13device_kernelINS_4gemm6kernel13GemmUniversalIN4cute5tupleIJiiiiEEENS1_10collective13CollectiveMmaINS1_35MainloopSm100TmaUmmaWarpSpecializedILi6ELi2ELi4ENS5_IJNS4_1CILi1EEESB_SB_EEEEENS5_IJNSA_ILi64EEESE_SE_EEENS_10tfloat32_tENS5_IJSB_llEEESG_SH_NS4_8TiledMMAINS4_8MMA_AtomIJNS4_17SM100_MMA_TF32_SSISG_SG_fLi64ELi64ELNS4_4UMMA5MajorE1ELSM_1ELNSL_7ScaleInE0ELSN_0EEEEEENS4_6LayoutISC_NS5_IJNSA_ILi0EEESR_SR_EEEEENS5_IJNS4_10UnderscoreESU_SU_EEEEENS4_13SM90_TMA_LOADENS4_14ComposedLayoutINS4_7SwizzleILi2ELi5ELi2EEENS4_18smem_ptr_flag_bitsILi32EEENSQ_INS5_IJNSA_ILi32EEENSA_ILi4EEEEEENS5_IJSB_S13_EEEEEEEvNS4_8identityESX_S18_vS19_EENS_8epilogue10collective18CollectiveEpilogueINS1B_23Sm100TmaWarpSpecializedILi3ELi2ELi16ELb1ELb0EEEJSF_NS5_IJNSQ_ISE_SB_EENSQ_IS13_SB_EEEEESG_NS5_IJlSB_lEEESG_S1J_NS1B_6fusion15FusionCallbacksIS1F_NS1K_17LinearCombinationISG_fSG_fLNS_15FloatRoundStyleE2EEESF_S1I_JEEENS4_5SM1004TMEM4LOAD26SM100_TMEM_LOAD_16dp128b8xESX_NSY_INSZ_ILi3ELi4ELi3EEES12_NSQ_INS5_IJNSA_ILi8EEES13_EEENS5_IJS13_SB_EEEEEEENS4_17SM75_U32x4_LDSM_NENS4_14SM90_TMA_STOREES1Z_NS4_17SM90_U32x4_STSM_NENS4_39AutoVectorizingCopyWithAssumedAlignmentILi128EEEEEEvvEEEEvNT_6ParamsE)
        /*0924*/ 	.short	0x0380
        /*0926*/ 	.short	0x0800


	//----- nvinfo : EIATTR_SW_WAR
	.align		4
.L_55:
        /*0928*/ 	.byte	0x04, 0x36
        /*092a*/ 	.short	(.L_57 - .L_56)
.L_56:
        /*092c*/ 	.word	0x00000008
.L_57:


//--------------------- .nv.callgraph             --------------------------
	.section	.nv.callgraph,"",@"SHT_CUDA_CALLGRAPH"
	.align	4
	.sectionentsize	8
	.align		4
        /*0000*/ 	.word	0x00000000
	.align		4
        /*0004*/ 	.word	0xffffffff
	.align		4
        /*0008*/ 	.word	index@(_ZN7cutlass13device_kernelINS_4gemm6kernel13GemmUniversalIN4cute5tupleIJiiiiEEENS1_10collective13CollectiveMmaINS1_35MainloopSm100TmaUmmaWarpSpecializedILi6ELi2ELi4ENS5_IJNS4_1CILi1EEESB_SB_EEEEENS5_IJNSA_ILi64EEESE_SE_EEENS_10tfloat32_tENS5_IJSB_llEEESG_SH_NS4_8TiledMMAINS4_8MMA_AtomIJNS4_17SM100_MMA_TF32_SSISG_SG_fLi64ELi64ELNS4_4UMMA5MajorE1ELSM_1ELNSL_7ScaleInE0ELSN_0EEEEEENS4_6LayoutISC_NS5_IJNSA_ILi0EEESR_SR_EEEEENS5_IJNS4_10UnderscoreESU_SU_EEEEENS4_13SM90_TMA_LOADENS4_14ComposedLayoutINS4_7SwizzleILi2ELi5ELi2EEENS4_18smem_ptr_flag_bitsILi32EEENSQ_INS5_IJNSA_ILi32EEENSA_ILi4EEEEEENS5_IJSB_S13_EEEEEEEvNS4_8identityESX_S18_vS19_EENS_8epilogue10collective18CollectiveEpilogueINS1B_23Sm100TmaWarpSpecializedILi3ELi2ELi16ELb1ELb0EEEJSF_NS5_IJNSQ_ISE_SB_EENSQ_IS13_SB_EEEEESG_NS5_IJlSB_lEEESG_S1J_NS1B_6fusion15FusionCallbacksIS1F_NS1K_17LinearCombinationISG_fSG_fLNS_15FloatRoundStyleE2EEESF_S1I_JEEENS4_5SM1004TMEM4LOAD26SM100_TMEM_LOAD_16dp128b8xESX_NSY_INSZ_ILi3ELi4ELi3EEES12_NSQ_INS5_IJNSA_ILi8EEES13_EEENS5_IJS13_SB_EEEEEEENS4_17SM75_U32x4_LDSM_NENS4_14SM90_TMA_STOREES1Z_NS4_17SM90_U32x4_STSM_NENS4_39AutoVectorizingCopyWithAssumedAlignmentILi128EEEEEEvvEEEEvNT_6ParamsE)
	.align		4
        /*000c*/ 	.word	index@(__assertfail)
	.align		4
        /*0010*/ 	.word	0x00000000
	.align		4
        /*0014*/ 	.word	0xfffffffe
	.align		4
        /*0018*/ 	.word	0x00000000
	.align		4
        /*001c*/ 	.word	0xfffffffd
	.align		4
        /*0020*/ 	.word	0x00000000
	.align		4
        /*0024*/ 	.word	0xfffffffc


//--------------------- .nv.constant4             --------------------------
	.section	.nv.constant4,"a",@progbits
	.align	8
	.align		8
.nv.constant4:
        /*0000*/ 	.dword	__assertfail
	.align		8
        /*0008*/ 	.dword	__unnamed_1
	.align		8
        /*0010*/ 	.dword	__unnamed_2
	.align		8
        /*0018*/ 	.dword	_ZN40_INTERNAL_53fe53c4_4_k_cu_cfe6490a_306414cuda3std3__45__cpo5beginE
	.align		8
        /*0020*/ 	.dword	_ZN40_INTERNAL_53fe53c4_4_k_cu_cfe6490a_306414cuda3std3__45__cpo3endE
	.align		8
        /*0028*/ 	.dword	_ZN40_INTERNAL_53fe53c4_4_k_cu_cfe6490a_306414cuda3std3__45__cpo6cbeginE
	.align		8
        /*0030*/ 	.dword	_ZN40_INTERNAL_53fe53c4_4_k_cu_cfe6490a_306414cuda3std3__45__cpo4cendE
	.align		8
        /*0038*/ 	.dword	_ZN40_INTERNAL_53fe53c4_4_k_cu_cfe6490a_306414cuda3std3__442_GLOBAL__N__53fe53c4_4_k_cu_cfe6490a_306416ignoreE
	.align		8
        /*0040*/ 	.dword	_ZN40_INTERNAL_53fe53c4_4_k_cu_cfe6490a_306414cuda3std3__419piecewise_constructE
	.align		8
        /*0048*/ 	.dword	_ZN40_INTERNAL_53fe53c4_4_k_cu_cfe6490a_306414cuda3std3__48in_placeE
	.align		8
        /*0050*/ 	.dword	_ZN40_INTERNAL_53fe53c4_4_k_cu_cfe6490a_306414cuda3std6ranges3__45__cpo4swapE
	.align		8
        /*0058*/ 	.dword	_ZN40_INTERNAL_53fe53c4_4_k_cu_cfe6490a_306414cuda3std6ranges3__45__cpo9iter_moveE
	.align		8
        /*0060*/ 	.dword	_ZN40_INTERNAL_53fe53c4_4_k_cu_cfe6490a_306414cute7productE
	.align		8
        /*0068*/ 	.dword	_ZN40_INTERNAL_53fe53c4_4_k_cu_cfe6490a_306414cute1_E
	.align		8
        /*0070*/ 	.dword	$str$25
	.align		8
        /*0078*/ 	.dword	$str$26
	.align		8
        /*0080*/ 	.dword	$str$27
	.align		8
        /*0088*/ 	.dword	$str$28


//--------------------- .text._ZN7cutlass13device_kernelINS_4gemm6kernel13GemmUniversalIN4cute5tupleIJiiiiEEENS1_10collective13CollectiveMmaINS1_35MainloopSm100TmaUmmaWarpSpecializedILi6ELi2ELi4ENS5_IJNS4_1CILi1EEESB_SB_EEEEENS5_IJNSA_ILi64EEESE_SE_EEENS_10tfloat32_tENS5_IJSB_llEEESG_SH_NS4_8TiledMMAINS4_8MMA_AtomIJNS4_17SM100_MMA_TF32_SSISG_SG_fLi64ELi64ELNS4_4UMMA5MajorE1ELSM_1ELNSL_7ScaleInE0ELSN_0EEEEEENS4_6LayoutISC_NS5_IJNSA_ILi0EEESR_SR_EEEEENS5_IJNS4_10UnderscoreESU_SU_EEEEENS4_13SM90_TMA_LOADENS4_14ComposedLayoutINS4_7SwizzleILi2ELi5ELi2EEENS4_18smem_ptr_flag_bitsILi32EEENSQ_INS5_IJNSA_ILi32EEENSA_ILi4EEEEEENS5_IJSB_S13_EEEEEEEvNS4_8identityESX_S18_vS19_EENS_8epilogue10collective18CollectiveEpilogueINS1B_23Sm100TmaWarpSpecializedILi3ELi2ELi16ELb1ELb0EEEJSF_NS5_IJNSQ_ISE_SB_EENSQ_IS13_SB_EEEEESG_NS5_IJlSB_lEEESG_S1J_NS1B_6fusion15FusionCallbacksIS1F_NS1K_17LinearCombinationISG_fSG_fLNS_15FloatRoundStyleE2EEESF_S1I_JEEENS4_5SM1004TMEM4LOAD26SM100_TMEM_LOAD_16dp128b8xESX_NSY_INSZ_ILi3ELi4ELi3EEES12_NSQ_INS5_IJNSA_ILi8EEES13_EEENS5_IJS13_SB_EEEEEEENS4_17SM75_U32x4_LDSM_NENS4_14SM90_TMA_STOREES1Z_NS4_17SM90_U32x4_STSM_NENS4_39AutoVectorizingCopyWithAssumedAlignmentILi128EEEEEEvvEEEEvNT_6ParamsE --------------------------
	.section	.text._ZN7cutlass13device_kernelINS_4gemm6kernel13GemmUniversalIN4cute5tupleIJiiiiEEENS1_10collective13CollectiveMmaINS1_35MainloopSm100TmaUmmaWarpSpecializedILi6ELi2ELi4ENS5_IJNS4_1CILi1EEESB_SB_EEEEENS5_IJNSA_ILi64EEESE_SE_EEENS_10tfloat32_tENS5_IJSB_llEEESG_SH_NS4_8TiledMMAINS4_8MMA_AtomIJNS4_17SM100_MMA_TF32_SSISG_SG_fLi64ELi64ELNS4_4UMMA5MajorE1ELSM_1ELNSL_7ScaleInE0ELSN_0EEEEEENS4_6LayoutISC_NS5_IJNSA_ILi0EEESR_SR_EEEEENS5_IJNS4_10UnderscoreESU_SU_EEEEENS4_13SM90_TMA_LOADENS4_14ComposedLayoutINS4_7SwizzleILi2ELi5ELi2EEENS4_18smem_ptr_flag_bitsILi32EEENSQ_INS5_IJNSA_ILi32EEENSA_ILi4EEEEEENS5_IJSB_S13_EEEEEEEvNS4_8identityESX_S18_vS19_EENS_8epilogue10collective18CollectiveEpilogueINS1B_23Sm100TmaWarpSpecializedILi3ELi2ELi16ELb1ELb0EEEJSF_NS5_IJNSQ_ISE_SB_EENSQ_IS13_SB_EEEEESG_NS5_IJlSB_lEEESG_S1J_NS1B_6fusion15FusionCallbacksIS1F_NS1K_17LinearCombinationISG_fSG_fLNS_15FloatRoundStyleE2EEESF_S1I_JEEENS4_5SM1004TMEM4LOAD26SM100_TMEM_LOAD_16dp128b8xESX_NSY_INSZ_ILi3ELi4ELi3EEES12_NSQ_INS5_IJNSA_ILi8EEES13_EEENS5_IJS13_SB_EEEEEEENS4_17SM75_U32x4_LDSM_NENS4_14SM90_TMA_STOREES1Z_NS4_17SM90_U32x4_STSM_NENS4_39AutoVectorizingCopyWithAssumedAlignmentILi128EEEEEEvvEEEEvNT_6ParamsE,"ax",@progbits
	.align	128
.text._ZN7cutlass13device_kernelINS_4gemm6kernel13GemmUniversalIN4cute5tupleIJiiiiEEENS1_10collective13CollectiveMmaINS1_35MainloopSm100TmaUmmaWarpSpecializedILi6ELi2ELi4ENS5_IJNS4_1CILi1EEESB_SB_EEEEENS5_IJNSA_ILi64EEESE_SE_EEENS_10tfloat32_tENS5_IJSB_llEEESG_SH_NS4_8TiledMMAINS4_8MMA_AtomIJNS4_17SM100_MMA_TF32_SSISG_SG_fLi64ELi64ELNS4_4UMMA5MajorE1ELSM_1ELNSL_7ScaleInE0ELSN_0EEEEEENS4_6LayoutISC_NS5_IJNSA_ILi0EEESR_SR_EEEEENS5_IJNS4_10UnderscoreESU_SU_EEEEENS4_13SM90_TMA_LOADENS4_14ComposedLayoutINS4_7SwizzleILi2ELi5ELi2EEENS4_18smem_ptr_flag_bitsILi32EEENSQ_INS5_IJNSA_ILi32EEENSA_ILi4EEEEEENS5_IJSB_S13_EEEEEEEvNS4_8identityESX_S18_vS19_EENS_8epilogue10collective18CollectiveEpilogueINS1B_23Sm100TmaWarpSpecializedILi3ELi2ELi16ELb1ELb0EEEJSF_NS5_IJNSQ_ISE_SB_EENSQ_IS13_SB_EEEEESG_NS5_IJlSB_lEEESG_S1J_NS1B_6fusion15FusionCallbacksIS1F_NS1K_17LinearCombinationISG_fSG_fLNS_15FloatRoundStyleE2EEESF_S1I_JEEENS4_5SM1004TMEM4LOAD26SM100_TMEM_LOAD_16dp128b8xESX_NSY_INSZ_ILi3ELi4ELi3EEES12_NSQ_INS5_IJNSA_ILi8EEES13_EEENS5_IJS13_SB_EEEEEEENS4_17SM75_U32x4_LDSM_NENS4_14SM90_TMA_STOREES1Z_NS4_17SM90_U32x4_STSM_NENS4_39AutoVectorizingCopyWithAssumedAlignmentILi128EEEEEEvvEEEEvNT_6ParamsE:
        .type           _ZN7cutlass13device_kernelINS_4gemm6kernel13GemmUniversalIN4cute5tupleIJiiiiEEENS1_10collective13CollectiveMmaINS1_35MainloopSm100TmaUmmaWarpSpecializedILi6ELi2ELi4ENS5_IJNS4_1CILi1EEESB_SB_EEEEENS5_IJNSA_ILi64EEESE_SE_EEENS_10tfloat32_tENS5_IJSB_llEEESG_SH_NS4_8TiledMMAINS4_8MMA_AtomIJNS4_17SM100_MMA_TF32_SSISG_SG_fLi64ELi64ELNS4_4UMMA5MajorE1ELSM_1ELNSL_7ScaleInE0ELSN_0EEEEEENS4_6LayoutISC_NS5_IJNSA_ILi0EEESR_SR_EEEEENS5_IJNS4_10UnderscoreESU_SU_EEEEENS4_13SM90_TMA_LOADENS4_14ComposedLayoutINS4_7SwizzleILi2ELi5ELi2EEENS4_18smem_ptr_flag_bitsILi32EEENSQ_INS5_IJNSA_ILi32EEENSA_ILi4EEEEEENS5_IJSB_S13_EEEEEEEvNS4_8identityESX_S18_vS19_EENS_8epilogue10collective18CollectiveEpilogueINS1B_23Sm100TmaWarpSpecializedILi3ELi2ELi16ELb1ELb0EEEJSF_NS5_IJNSQ_ISE_SB_EENSQ_IS13_SB_EEEEESG_NS5_IJlSB_lEEESG_S1J_NS1B_6fusion15FusionCallbacksIS1F_NS1K_17LinearCombinationISG_fSG_fLNS_15FloatRoundStyleE2EEESF_S1I_JEEENS4_5SM1004TMEM4LOAD26SM100_TMEM_LOAD_16dp128b8xESX_NSY_INSZ_ILi3ELi4ELi3EEES12_NSQ_INS5_IJNSA_ILi8EEES13_EEENS5_IJS13_SB_EEEEEEENS4_17SM75_U32x4_LDSM_NENS4_14SM90_TMA_STOREES1Z_NS4_17SM90_U32x4_STSM_NENS4_39AutoVectorizingCopyWithAssumedAlignmentILi128EEEEEEvvEEEEvNT_6ParamsE,@function
        .size           _ZN7cutlass13device_kernelINS_4gemm6kernel13GemmUniversalIN4cute5tupleIJiiiiEEENS1_10collective13CollectiveMmaINS1_35MainloopSm100TmaUmmaWarpSpecializedILi6ELi2ELi4ENS5_IJNS4_1CILi1EEESB_SB_EEEEENS5_IJNSA_ILi64EEESE_SE_EEENS_10tfloat32_tENS5_IJSB_llEEESG_SH_NS4_8TiledMMAINS4_8MMA_AtomIJNS4_17SM100_MMA_TF32_SSISG_SG_fLi64ELi64ELNS4_4UMMA5MajorE1ELSM_1ELNSL_7ScaleInE0ELSN_0EEEEEENS4_6LayoutISC_NS5_IJNSA_ILi0EEESR_SR_EEEEENS5_IJNS4_10UnderscoreESU_SU_EEEEENS4_13SM90_TMA_LOADENS4_14ComposedLayoutINS4_7SwizzleILi2ELi5ELi2EEENS4_18smem_ptr_flag_bitsILi32EEENSQ_INS5_IJNSA_ILi32EEENSA_ILi4EEEEEENS5_IJSB_S13_EEEEEEEvNS4_8identityESX_S18_vS19_EENS_8epilogue10collective18CollectiveEpilogueINS1B_23Sm100TmaWarpSpecializedILi3ELi2ELi16ELb1ELb0EEEJSF_NS5_IJNSQ_ISE_SB_EENSQ_IS13_SB_EEEEESG_NS5_IJlSB_lEEESG_S1J_NS1B_6fusion15FusionCallbacksIS1F_NS1K_17LinearCombinationISG_fSG_fLNS_15FloatRoundStyleE2EEESF_S1I_JEEENS4_5SM1004TMEM4LOAD26SM100_TMEM_LOAD_16dp128b8xESX_NSY_INSZ_ILi3ELi4ELi3EEES12_NSQ_INS5_IJNSA_ILi8EEES13_EEENS5_IJS13_SB_EEEEEEENS4_17SM75_U32x4_LDSM_NENS4_14SM90_TMA_STOREES1Z_NS4_17SM90_U32x4_STSM_NENS4_39AutoVectorizingCopyWithAssumedAlignmentILi128EEEEEEvvEEEEvNT_6ParamsE,(.L_x_160 - _ZN7cutlass13device_kernelINS_4gemm6kernel13GemmUniversalIN4cute5tupleIJiiiiEEENS1_10collective13CollectiveMmaINS1_35MainloopSm100TmaUmmaWarpSpecializedILi6ELi2ELi4ENS5_IJNS4_1CILi1EEESB_SB_EEEEENS5_IJNSA_ILi64EEESE_SE_EEENS_10tfloat32_tENS5_IJSB_llEEESG_SH_NS4_8TiledMMAINS4_8MMA_AtomIJNS4_17SM100_MMA_TF32_SSISG_SG_fLi64ELi64ELNS4_4UMMA5MajorE1ELSM_1ELNSL_7ScaleInE0ELSN_0EEEEEENS4_6LayoutISC_NS5_IJNSA_ILi0EEESR_SR_EEEEENS5_IJNS4_10UnderscoreESU_SU_EEEEENS4_13SM90_TMA_LOADENS4_14ComposedLayoutINS4_7SwizzleILi2ELi5ELi2EEENS4_18smem_ptr_flag_bitsILi32EEENSQ_INS5_IJNSA_ILi32EEENSA_ILi4EEEEEENS5_IJSB_S13_EEEEEEEvNS4_8identityESX_S18_vS19_EENS_8epilogue10collective18CollectiveEpilogueINS1B_23Sm100TmaWarpSpecializedILi3ELi2ELi16ELb1ELb0EEEJSF_NS5_IJNSQ_ISE_SB_EENSQ_IS13_SB_EEEEESG_NS5_IJlSB_lEEESG_S1J_NS1B_6fusion15FusionCallbacksIS1F_NS1K_17LinearCombinationISG_fSG_fLNS_15FloatRoundStyleE2EEESF_S1I_JEEENS4_5SM1004TMEM4LOAD26SM100_TMEM_LOAD_16dp128b8xESX_NSY_INSZ_ILi3ELi4ELi3EEES12_NSQ_INS5_IJNSA_ILi8EEES13_EEENS5_IJS13_SB_EEEEEEENS4_17SM75_U32x4_LDSM_NENS4_14SM90_TMA_STOREES1Z_NS4_17SM90_U32x4_STSM_NENS4_39AutoVectorizingCopyWithAssumedAlignmentILi128EEEEEEvvEEEEvNT_6ParamsE)
        .other          _ZN7cutlass13device_kernelINS_4gemm6kernel13GemmUniversalIN4cute5tupleIJiiiiEEENS1_10collective13CollectiveMmaINS1_35MainloopSm100TmaUmmaWarpSpecializedILi6ELi2ELi4ENS5_IJNS4_1CILi1EEESB_SB_EEEEENS5_IJNSA_ILi64EEESE_SE_EEENS_10tfloat32_tENS5_IJSB_llEEESG_SH_NS4_8TiledMMAINS4_8MMA_AtomIJNS4_17SM100_MMA_TF32_SSISG_SG_fLi64ELi64ELNS4_4UMMA5MajorE1ELSM_1ELNSL_7ScaleInE0ELSN_0EEEEEENS4_6LayoutISC_NS5_IJNSA_ILi0EEESR_SR_EEEEENS5_IJNS4_10UnderscoreESU_SU_EEEEENS4_13SM90_TMA_LOADENS4_14ComposedLayoutINS4_7SwizzleILi2ELi5ELi2EEENS4_18smem_ptr_flag_bitsILi32EEENSQ_INS5_IJNSA_ILi32EEENSA_ILi4EEEEEENS5_IJSB_S13_EEEEEEEvNS4_8identityESX_S18_vS19_EENS_8epilogue10collective18CollectiveEpilogueINS1B_23Sm100TmaWarpSpecializedILi3ELi2ELi16ELb1ELb0EEEJSF_NS5_IJNSQ_ISE_SB_EENSQ_IS13_SB_EEEEESG_NS5_IJlSB_lEEESG_S1J_NS1B_6fusion15FusionCallbacksIS1F_NS1K_17LinearCombinationISG_fSG_fLNS_15FloatRoundStyleE2EEESF_S1I_JEEENS4_5SM1004TMEM4LOAD26SM100_TMEM_LOAD_16dp128b8xESX_NSY_INSZ_ILi3ELi4ELi3EEES12_NSQ_INS5_IJNSA_ILi8EEES13_EEENS5_IJS13_SB_EEEEEEENS4_17SM75_U32x4_LDSM_NENS4_14SM90_TMA_STOREES1Z_NS4_17SM90_U32x4_STSM_NENS4_39AutoVectorizingCopyWithAssumedAlignmentILi128EEEEEEvvEEEEvNT_6ParamsE,@"STO_CUDA_ENTRY STV_DEFAULT"
_ZN7cutlass13device_kernelINS_4gemm6kernel13GemmUniversalIN4cute5tupleIJiiiiEEENS1_10collective13CollectiveMmaINS1_35MainloopSm100TmaUmmaWarpSpecializedILi6ELi2ELi4ENS5_IJNS4_1CILi1EEESB_SB_EEEEENS5_IJNSA_ILi64EEESE_SE_EEENS_10tfloat32_tENS5_IJSB_llEEESG_SH_NS4_8TiledMMAINS4_8MMA_AtomIJNS4_17SM100_MMA_TF32_SSISG_SG_fLi64ELi64ELNS4_4UMMA5MajorE1ELSM_1ELNSL_7ScaleInE0ELSN_0EEEEEENS4_6LayoutISC_NS5_IJNSA_ILi0EEESR_SR_EEEEENS5_IJNS4_10UnderscoreESU_SU_EEEEENS4_13SM90_TMA_LOADENS4_14ComposedLayoutINS4_7SwizzleILi2ELi5ELi2EEENS4_18smem_ptr_flag_bitsILi32EEENSQ_INS5_IJNSA_ILi32EEENSA_ILi4EEEEEENS5_IJSB_S13_EEEEEEEvNS4_8identityESX_S18_vS19_EENS_8epilogue10collective18CollectiveEpilogueINS1B_23Sm100TmaWarpSpecializedILi3ELi2ELi16ELb1ELb0EEEJSF_NS5_IJNSQ_ISE_SB_EENSQ_IS13_SB_EEEEESG_NS5_IJlSB_lEEESG_S1J_NS1B_6fusion15FusionCallbacksIS1F_NS1K_17LinearCombinationISG_fSG_fLNS_15FloatRoundStyleE2EEESF_S1I_JEEENS4_5SM1004TMEM4LOAD26SM100_TMEM_LOAD_16dp128b8xESX_NSY_INSZ_ILi3ELi4ELi3EEES12_NSQ_INS5_IJNSA_ILi8EEES13_EEENS5_IJS13_SB_EEEEEEENS4_17SM75_U32x4_LDSM_NENS4_14SM90_TMA_STOREES1Z_NS4_17SM90_U32x4_STSM_NENS4_39AutoVectorizingCopyWithAssumedAlignmentILi128EEEEEEvvEEEEvNT_6ParamsE:
[----:B------:R-:W1:Y:S01]  /*0000*/  LDC R1, c[0x0][0x37c] ;  /* 0x0000df00ff017b82 */ /* 0x000e620000000800 */
[----:B------:R-:W2:Y:S01]  /*0010*/  S2R R79, SR_TID.X ;  /* 0x00000000004f7919 */ /* 0x000ea20000002100 */
[----:B------:R-:W3:Y:S01]  /*0020*/  LDCU.64 UR4, c[0x0][0x890] ;  /* 0x00011200ff0477ac */ /* 0x000ee20008000a00 */
[----:B------:R-:W-:Y:S02]  /*0030*/  PRMT R67, RZ, 0x7610, R67 ;  /* 0x00007610ff437816 */ /* 0x000fe40000000043 */
[----:B------:R-:W-:Y:S01]  /*0040*/  ELECT P5, URZ, PT ;  /* 0x0000000000ff782f */ /* 0x000fe200038a0000 */
[----:B------:R-:W4:Y:S01]  /*0050*/  LDCU.64 UR46, c[0x0][0x358] ;  /* 0x00006b00ff2e77ac */ /* 0x000f220008000a00 */
[----:B---3--:R-:W-:-:S04]  /*0060*/  UISETP.NE.U32.AND UP0, UPT, UR4, URZ, UPT ;  /* 0x000000ff0400728c */ /* 0x008fc8000bf05070 */
[----:B------:R-:W-:Y:S01]  /*0070*/  UISETP.NE.AND.EX UP0, UPT, UR5, URZ, UPT, UP0 ;  /* 0x000000ff0500728c */ /* 0x000fe2000bf05300 */
[----:B--2---:R-:W-:-:S05]  /*0080*/  SHF.R.U32.HI R73, RZ, 0x5, R79 ;  /* 0x00000005ff497819 */ /* 0x004fca000001164f */
[----:B------:R-:W2:Y:S02]  /*0090*/  SHFL.IDX PT, R0, R73, RZ, 0x1f ;  /* 0x00001fff49007589 */ /* 0x000ea400000e0000 */
[----:B--2---:R-:W-:Y:S01]  /*00a0*/  R2UR UR8, R0 ;  /* 0x00000000000872ca */ /* 0x004fe200000e0000 */
[----:B-1--4-:R-:W-:-:S14]  /*00b0*/  BRA.U UP0, `(.L_x_0) ;  /* 0x00000001002c7547 */ /* 0x012fdc000b800000 */
[----:B------:R-:W1:Y:S02]  /*00c0*/  LDCU.64 UR6, c[0x0][0x888] ;  /* 0x00011100ff0677ac */ /* 0x000e640008000a00 */
[----:B-1----:R-:W-:-:S04]  /*00d0*/  UISETP.NE.U32.AND UP0, UPT, UR6, URZ, UPT ;  /* 0x000000ff0600728c */ /* 0x002fc8000bf05070 */
[----:B------:R-:W-:-:S09]  /*00e0*/  UISETP.NE.AND.EX UP0, UPT, UR7, URZ, UPT, UP0 ;  /* 0x000000ff0700728c */ /* 0x000fd2000bf05300 */
[----:B------:R-:W-:Y:S05]  /*00f0*/  BRA.U !UP0, `(.L_x_1) ;  /* 0x0000000108107547 */ /* 0x000fea000b800000 */
[----:B------:R-:W1:Y:S02]  /*0100*/  LDC.64 R2, c[0x0][0x888] ;  /* 0x00022200ff027b82 */ /* 0x000e640000000a00 */
[----:B-1----:R1:W5:Y:S01]  /*0110*/  LDG.E R35, desc[UR46][R2.64] ;  /* 0x0000002e02237981 */ /* 0x002362000c1e1900 */
[----:B------:R-:W-:Y:S01]  /*0120*/  HFMA2 R67, -RZ, RZ, 0, 5.9604644775390625e-08 ;  /* 0x00000001ff437431 */ /* 0x000fe200000001ff */
[----:B------:R-:W-:Y:S05]  /*0130*/  BRA `(.L_x_0) ;  /* 0x00000000000c7947 */ /* 0x000fea0003800000 */
.L_x_1:
[----:B------:R-:W1:Y:S01]  /*0140*/  LDCU UR6, c[0x0][0x880] ;  /* 0x00011000ff0677ac */ /* 0x000e620008000800 */
[----:B------:R-:W-:Y:S01]  /*0150*/  HFMA2 R67, -RZ, RZ, 0, 5.9604644775390625e-08 ;  /* 0x00000001ff437431 */ /* 0x000fe200000001ff */
[----:B-1----:R-:W-:-:S07]  /*0160*/  MOV R35, UR6 ;  /* 0x0000000600237c02 */ /* 0x002fce0008000f00 */
.L_x_0:
[----:B------:R-:W2:Y:S02]  /*0170*/  LDCU.64 UR6, c[0x0][0x8b0] ;  /* 0x00011600ff0677ac */ /* 0x000ea40008000a00 */
[----:B--2---:R-:W-:-:S04]  /*0180*/  UISETP.NE.U32.AND UP0, UPT, UR6, URZ, UPT ;  /* 0x000000ff0600728c */ /* 0x004fc8000bf05070 */
[----:B------:R-:W-:-:S09]  /*0190*/  UISETP.NE.AND.EX UP0, UPT, UR7, URZ, UPT, UP0 ;  /* 0x000000ff0700728c */ /* 0x000fd2000bf05300 */
[----:B------:R-:W-:Y:S05]  /*01a0*/  BRA.U UP0, `(.L_x_2) ;  /* 0x0000000100247547 */ /* 0x000fea000b800000 */
[----:B------:R-:W2:Y:S02]  /*01b0*/  LDCU.64 UR6, c[0x0][0x8a8] ;  /* 0x00011500ff0677ac */ /* 0x000ea40008000a00 */
[----:B--2---:R-:W-:-:S04]  /*01c0*/  UISETP.NE.U32.AND UP0, UPT, UR6, URZ, UPT ;  /* 0x000000ff0600728c */ /* 0x004fc8000bf05070 */
[----:B------:R-:W-:-:S09]  /*01d0*/  UISETP.NE.AND.EX UP0, UPT, UR7, URZ, UPT, UP0 ;  /* 0x000000ff0700728c */ /* 0x000fd2000bf05300 */
[----:B------:R-:W-:Y:S05]  /*01e0*/  BRA.U !UP0, `(.L_x_3) ;  /* 0x00000001080c7547 */ /* 0x000fea000b800000 */
[----:B-1----:R-:W1:Y:S02]  /*01f0*/  LDC.64 R2, c[0x0][0x8a8] ;  /* 0x00022a00ff027b82 */ /* 0x002e640000000a00 */
[----:B-1----:R2:W5:Y:S01]  /*0200*/  LDG.E R33, desc[UR46][R2.64] ;  /* 0x0000002e02217981 */ /* 0x002562000c1e1900 */
[----:B------:R-:W-:Y:S05]  /*0210*/  BRA `(.L_x_2) ;  /* 0x0000000000087947 */ /* 0x000fea0003800000 */
.L_x_3:
[----:B------:R-:W2:Y:S02]  /*0220*/  LDCU UR6, c[0x0][0x8a0] ;  /* 0x00011400ff0677ac */ /* 0x000ea40008000800 */
[----:B--2---:R-:W-:Y:S02]  /*0230*/  MOV R33, UR6 ;  /* 0x0000000600217c02 */ /* 0x004fe40008000f00 */
.L_x_2:
[----:B------:R-:W-:Y:S01]  /*0240*/  IMAD.U32 R0, RZ, RZ, UR8 ;  /* 0x00000008ff007e24 */ /* 0x000fe2000f8e00ff */
[----:B------:R-:W-:Y:S04]  /*0250*/  BSSY.RECONVERGENT B0, `(.L_x_4) ;  /* 0x000000c000007945 */ /* 0x000fe80003800200 */
[C---:B------:R-:W-:Y:S02]  /*0260*/  ISETP.NE.OR P1, PT, R0.reuse, 0x1, !P5 ;  /* 0x000000010000780c */ /* 0x040fe40006f25670 */
[----:B------:R-:W-:-:S11]  /*0270*/  ISETP.NE.OR P0, PT, R0, 0x3, !P5 ;  /* 0x000000030000780c */ /* 0x000fd60006f05670 */
[----:B------:R-:W-:Y:S05]  /*0280*/  @P1 BRA `(.L_x_5) ;  /* 0x0000000000201947 */ /* 0x000fea0003800000 */
[----:B------:R-:W3:Y:S02]  /*0290*/  LDCU.64 UR6, c[0x0][0x348] ;  /* 0x00006900ff0677ac */ /* 0x000ee40008000a00 */
[----:B---3--:R-:W-:Y:S02]  /*02a0*/  UIADD3 UR10, UP1, UPT, UR6, 0x80, URZ ;  /* 0x00000080060a7890 */ /* 0x008fe4000ff3e0ff */
[----:B------:R-:W-:Y:S02]  /*02b0*/  UIADD3 UR6, UP0, UPT, UR6, 0x180, URZ ;  /* 0x0000018006067890 */ /* 0x000fe4000ff1e0ff */
[----:B------:R-:W-:Y:S02]  /*02c0*/  UIADD3.X UR11, UPT, UPT, URZ, UR7, URZ, UP1, !UPT ;  /* 0x00000007ff0b7290 */ /* 0x000fe40008ffe4ff */
[----:B------:R-:W-:-:S07]  /*02d0*/  UIADD3.X UR7, UPT, UPT, URZ, UR7, URZ, UP0, !UPT ;  /* 0x00000007ff077290 */ /* 0x000fce00087fe4ff */
[----:B------:R3:W-:Y:S02]  /*02e0*/  UTMACCTL.PF [UR10] ;  /* 0x000000000a0079b9 */ /* 0x0007e40008040000 */
[----:B------:R3:W-:Y:S02]  /*02f0*/  UTMACCTL.PF [UR6] ;  /* 0x00000000060079b9 */ /* 0x0007e40008040000 */
[----:B---3--:R-:W-:Y:S01]  /*0300*/  NOP ;  /* 0x0000000000007918 */ /* 0x008fe20000000000 */
.L_x_5:
[----:B------:R-:W-:Y:S05]  /*0310*/  BSYNC.RECONVERGENT B0 ;  /* 0x0000000000007941 */ /* 0x000fea0003800200 */
.L_x_4:
[----:B------:R-:W-:Y:S04]  /*0320*/  BSSY.RECONVERGENT B0, `(.L_x_6) ;  /* 0x000000a000007945 */ /* 0x000fe80003800200 */
        /* <DEDUP_REMOVED lines=9> */
.L_x_7:
[----:B------:R-:W-:Y:S05]  /*03c0*/  BSYNC.RECONVERGENT B0 ;  /* 0x0000000000007941 */ /* 0x000fea0003800200 */
.L_x_6:
[----:B------:R-:W3:Y:S01]  /*03d0*/  LDCU.64 UR6, c[0x0][0x888] ;  /* 0x00011100ff0677ac */ /* 0x000ee20008000a00 */
[----:B------:R-:W-:Y:S02]  /*03e0*/  UISETP.EQ.U32.AND UP1, UPT, UR4, URZ, UPT ;  /* 0x000000ff0400728c */ /* 0x000fe4000bf22070 */
[----:B------:R-:W-:Y:S02]  /*03f0*/  UPLOP3.LUT UP2, UPT, UPT, UPT, UPT, 0x80, 0x8 ;  /* 0x000000000008789c */ /* 0x000fe40003f4f070 */
[----:B---3--:R-:W-:-:S04]  /*0400*/  UISETP.NE.U32.AND UP0, UPT, UR6, URZ, UPT ;  /* 0x000000ff0600728c */ /* 0x008fc8000bf05070 */
[----:B------:R-:W-:-:S04]  /*0410*/  UISETP.NE.AND.EX UP0, UPT, UR7, URZ, UPT, UP0 ;  /* 0x000000ff0700728c */ /* 0x000fc8000bf05300 */
[----:B------:R-:W-:-:S04]  /*0420*/  UISETP.EQ.OR.EX UP3, UPT, UR5, URZ, !UP0, UP1 ;  /* 0x000000ff0500728c */ /* 0x000fc8000c762710 */
[----:B------:R-:W-:-:S05]  /*0430*/  UP2UR UR53, UPR, URZ, 0x8 ;  /* 0x00000008ff357883 */ /* 0x000fca0008000000 */
[----:B------:R-:W-:Y:S07]  /*0440*/  BRA.U !UP3, `(.L_x_8) ;  /* 0x000000010b207547 */ /* 0x000fee000b800000 */
[----:B------:R-:W-:Y:S01]  /*0450*/  UISETP.NE.U32.AND UP2, UPT, UR4, URZ, UPT ;  /* 0x000000ff0400728c */ /* 0x000fe2000bf45070 */
[----:B-----5:R-:W-:Y:S01]  /*0460*/  FSETP.NEU.AND P0, PT, R35, RZ, PT ;  /* 0x000000ff2300720b */ /* 0x020fe20003f0d000 */
[----:B------:R-:W-:Y:S02]  /*0470*/  USEL UR4, URZ, 0xffffffff, UP0 ;  /* 0xffffffffff047887 */ /* 0x000fe40008000000 */
[----:B------:R-:W-:-:S10]  /*0480*/  UISETP.NE.AND.EX UP2, UPT, UR5, URZ, UPT, UP2 ;  /* 0x000000ff0500728c */ /* 0x000fd4000bf45320 */
[----:B------:R-:W-:Y:S01]  /*0490*/  VOTEU.ANY UP1, P0 ;  /* 0x0000000000ff7886 */ /* 0x000fe20000020100 */
[----:B------:R-:W-:-:S04]  /*04a0*/  @!UP2 USEL UR4, URZ, 0xffffffff, UP1 ;  /* 0xffffffffff04a887 */ /* 0x000fc80008800000 */
[----:B------:R-:W-:-:S04]  /*04b0*/  ULOP3.LUT UR4, UR4, 0x1, URZ, 0xc0, !UPT ;  /* 0x0000000104047892 */ /* 0x000fc8000f8ec0ff */
[----:B------:R-:W-:-:S11]  /*04c0*/  UISETP.NE.U32.AND UP2, UPT, UR4, 0x1, UPT ;  /* 0x000000010400788c */ /* 0x000fd6000bf45070 */
.L_x_8:
[----:B-12---:R-:W1:Y:S01]  /*04d0*/  SHFL.IDX PT, R2, R73, RZ, 0x1f ;  /* 0x00001fff49027589 */ /* 0x006e6200000e0000 */
[----:B------:R-:W-:-:S04]  /*04e0*/  UISETP.NE.AND UP1, UPT, UR8, 0x2, UPT ;  /* 0x000000020800788c */ /* 0x000fc8000bf25270 */
[----:B------:R-:W-:Y:S01]  /*04f0*/  USEL UR6, URZ, 0x1, UP1 ;  /* 0x00000001ff067887 */ /* 0x000fe20008800000 */
[----:B-1----:R-:W-:-:S13]  /*0500*/  ISETP.NE.AND P0, PT, R2, RZ, PT ;  /* 0x000000ff0200720c */ /* 0x002fda0003f05270 */
[----:B------:R-:W-:Y:S05]  /*0510*/  @P0 BRA `(.L_x_9) ;  /* 0x0000000000580947 */ /* 0x000fea0003800000 */
[----:B------:R-:W1:Y:S01]  /*0520*/  S2UR UR5, SR_CgaCtaId ;  /* 0x00000000000579c3 */ /* 0x000e620000008800 */
[----:B------:R-:W-:Y:S01]  /*0530*/  UMOV UR7, 0x400 ;  /* 0x0000040000077882 */ /* 0x000fe20000000000 */
[----:B------:R-:W-:Y:S01]  /*0540*/  UMOV UR4, 0x1 ;  /* 0x0000000100047882 */ /* 0x000fe20000000000 */
[----:B------:R-:W-:Y:S01]  /*0550*/  ELECT P0, URZ, PT ;  /* 0x0000000000ff782f */ /* 0x000fe20003800000 */
[----:B------:R-:W-:-:S04]  /*0560*/  UIADD3 UR10, UPT, UPT, -UR4, 0x100000, URZ ;  /* 0x00100000040a7890 */ /* 0x000fc8000fffe1ff */
[----:B------:R-:W-:Y:S02]  /*0570*/  USHF.L.U32 UR11, UR10, 0xb, URZ ;  /* 0x0000000b0a0b7899 */ /* 0x000fe400080006ff */
[----:B------:R-:W-:Y:S02]  /*0580*/  USHF.L.U32 UR10, UR10, 0x1, URZ ;  /* 0x000000010a0a7899 */ /* 0x000fe400080006ff */
[----:B-1----:R-:W-:Y:S01]  /*0590*/  ULEA UR5, UR5, UR7, 0x18 ;  /* 0x0000000705057291 */ /* 0x002fe2000f8ec0ff */
[----:B------:R-:W1:Y:S11]  /*05a0*/  FENCE.VIEW.ASYNC.S ;  /* 0x00000000000073c6 */ /* 0x000e760000000000 */
[----:B-1----:R1:W2:Y:S01]  /*05b0*/  SYNCS.EXCH.64 URZ, [UR5], UR10 ;  /* 0x0000000a05ff75b2 */ /* 0x0022a20008000100 */
[----:B------:R1:W3:Y:S01]  /*05c0*/  SYNCS.EXCH.64 URZ, [UR5+0x30], UR10 ;  /* 0x0000300a05ff75b2 */ /* 0x0002e20008000100 */
[----:B------:R1:W4:Y:S01]  /*05d0*/  SYNCS.EXCH.64 URZ, [UR5+0x8], UR10 ;  /* 0x0000080a05ff75b2 */ /* 0x0003220008000100 */
[----:B------:R1:W1:Y:S01]  /*05e0*/  SYNCS.EXCH.64 URZ, [UR5+0x38], UR10 ;  /* 0x0000380a05ff75b2 */ /* 0x0002620008000100 */
        /* <DEDUP_REMOVED lines=8> */
[----:B------:R-:W-:Y:S01]  /*0670*/  NOP ;  /* 0x0000000000007918 */ /* 0x000fe20000000000 */
.L_x_9:
[----:B------:R-:W2:Y:S01]  /*0680*/  SHFL.IDX PT, R2, R73, RZ, 0x1f ;  /* 0x00001fff49027589 */ /* 0x000ea200000e0000 */
[----:B------:R-:W-:Y:S01]  /*0690*/  NOP ;  /* 0x0000000000007918 */ /* 0x000fe20000000000 */
[----:B--2---:R-:W-:-:S13]  /*06a0*/  ISETP.NE.AND P0, PT, R2, 0x1, PT ;  /* 0x000000010200780c */ /* 0x004fda0003f05270 */
[----:B------:R-:W-:Y:S05]  /*06b0*/  @P0 BRA `(.L_x_10) ;  /* 0x0000000000500947 */ /* 0x000fea0003800000 */
[----:B------:R-:W2:Y:S01]  /*06c0*/  S2UR UR7, SR_CgaCtaId ;  /* 0x00000000000779c3 */ /* 0x000ea20000008800 */
[----:B------:R-:W-:Y:S01]  /*06d0*/  UMOV UR9, 0x400 ;  /* 0x0000040000097882 */ /* 0x000fe20000000000 */
[----:B-1----:R-:W-:Y:S01]  /*06e0*/  UMOV UR5, 0x20 ;  /* 0x0000002000057882 */ /* 0x002fe20000000000 */
[----:B------:R-:W-:Y:S01]  /*06f0*/  UMOV UR4, 0x80 ;  /* 0x0000008000047882 */ /* 0x000fe20000000000 */
[----:B------:R-:W-:-:S04]  /*0700*/  UIADD3 UR10, UPT, UPT, -UR5, 0x100000, URZ ;  /* 0x00100000050a7890 */ /* 0x000fc8000fffe1ff */
[----:B------:R-:W-:Y:S02]  /*0710*/  USHF.L.U32 UR11, UR10, 0xb, URZ ;  /* 0x0000000b0a0b7899 */ /* 0x000fe400080006ff */
[----:B------:R-:W-:Y:S02]  /*0720*/  USHF.L.U32 UR10, UR10, 0x1, URZ ;  /* 0x000000010a0a7899 */ /* 0x000fe400080006ff */
[----:B------:R-:W-:-:S04]  /*0730*/  UIADD3 UR4, UPT, UPT, -UR4, 0x100000, URZ ;  /* 0x0010000004047890 */ /* 0x000fc8000fffe1ff */
[----:B------:R-:W-:Y:S02]  /*0740*/  USHF.L.U32 UR5, UR4, 0xb, URZ ;  /* 0x0000000b04057899 */ /* 0x000fe400080006ff */
[----:B------:R-:W-:Y:S01]  /*0750*/  USHF.L.U32 UR4, UR4, 0x1, URZ ;  /* 0x0000000104047899 */ /* 0x000fe200080006ff */
[----:B------:R-:W-:Y:S01]  /*0760*/  ELECT P0, URZ, PT ;  /* 0x0000000000ff782f */ /* 0x000fe20003800000 */
[----:B--2---:R-:W-:Y:S01]  /*0770*/  ULEA UR7, UR7, UR9, 0x18 ;  /* 0x0000000907077291 */ /* 0x004fe2000f8ec0ff */
[----:B------:R-:W1:Y:S11]  /*0780*/  FENCE.VIEW.ASYNC.S ;  /* 0x00000000000073c6 */ /* 0x000e760000000000 */
[----:B-1----:R2:W1:Y:S01]  /*0790*/  SYNCS.EXCH.64 URZ, [UR7+0x60], UR10 ;  /* 0x0000600a07ff75b2 */ /* 0x0024620008000100 */
[----:B------:R2:W1:Y:S01]  /*07a0*/  SYNCS.EXCH.64 URZ, [UR7+0x78], UR4 ;  /* 0x0000780407ff75b2 */ /* 0x0004620008000100 */
[----:B------:R2:W1:Y:S01]  /*07b0*/  SYNCS.EXCH.64 URZ, [UR7+0x68], UR10 ;  /* 0x0000680a07ff75b2 */ /* 0x0004620008000100 */
[----:B------:R2:W1:Y:S01]  /*07c0*/  SYNCS.EXCH.64 URZ, [UR7+0x80], UR4 ;  /* 0x0000800407ff75b2 */ /* 0x0004620008000100 */
[----:B------:R2:W1:Y:S01]  /*07d0*/  SYNCS.EXCH.64 URZ, [UR7+0x70], UR10 ;  /* 0x0000700a07ff75b2 */ /* 0x0004620008000100 */
[----:B------:R2:W1:Y:S02]  /*07e0*/  SYNCS.EXCH.64 URZ, [UR7+0x88], UR4 ;  /* 0x0000880407ff75b2 */ /* 0x0004640008000100 */
[----:B--2---:R-:W-:Y:S01]  /*07f0*/  NOP ;  /* 0x0000000000007918 */ /* 0x004fe20000000000 */
.L_x_10:
[----:B------:R-:W2:Y:S01]  /*0800*/  SHFL.IDX PT, R2, R73, RZ, 0x1f ;  /* 0x00001fff49027589 */ /* 0x000ea200000e0000 */
[----:B------:R-:W-:Y:S01]  /*0810*/  NOP ;  /* 0x0000000000007918 */ /* 0x000fe20000000000 */
[----:B--2---:R-:W-:-:S13]  /*0820*/  ISETP.NE.AND P0, PT, R2, 0x3, PT ;  /* 0x000000030200780c */ /* 0x004fda0003f05270 */
[----:B------:R-:W-:Y:S05]  /*0830*/  @P0 BRA `(.L_x_11) ;  /* 0x0000000000300947 */ /* 0x000fea0003800000 */
[----:B-1----:R-:W1:Y:S01]  /*0840*/  S2UR UR5, SR_CgaCtaId ;  /* 0x00000000000579c3 */ /* 0x002e620000008800 */
        /* <DEDUP_REMOVED lines=8> */
[----:B-1----:R2:W1:Y:S01]  /*08d0*/  SYNCS.EXCH.64 URZ, [UR5+0x90], UR10 ;  /* 0x0000900a05ff75b2 */ /* 0x0024620008000100 */
[----:B------:R2:W1:Y:S02]  /*08e0*/  SYNCS.EXCH.64 URZ, [UR5+0x98], UR10 ;  /* 0x0000980a05ff75b2 */ /* 0x0004640008000100 */
[----:B--2---:R-:W-:Y:S01]  /*08f0*/  NOP ;  /* 0x0000000000007918 */ /* 0x004fe20000000000 */
.L_x_11:
[----:B------:R-:W2:Y:S01]  /*0900*/  SHFL.IDX PT, R2, R73, RZ, 0x1f ;  /* 0x00001fff49027589 */ /* 0x000ea200000e0000 */
[----:B------:R-:W-:Y:S01]  /*0910*/  NOP ;  /* 0x0000000000007918 */ /* 0x000fe20000000000 */
[----:B--2---:R-:W-:-:S13]  /*0920*/  ISETP.NE.AND P0, PT, R2, 0x4, PT ;  /* 0x000000040200780c */ /* 0x004fda0003f05270 */
[----:B------:R-:W-:Y:S05]  /*0930*/  @P0 BRA `(.L_x_12) ;  /* 0x00000000004c0947 */ /* 0x000fea0003800000 */
[----:B-1----:R-:W1:Y:S01]  /*0940*/  S2UR UR5, SR_CgaCtaId ;  /* 0x00000000000579c3 */ /* 0x002e620000008800 */
[----:B------:R-:W-:Y:S01]  /*0950*/  UMOV UR9, 0x100 ;  /* 0x0000010000097882 */ /* 0x000fe20000000000 */
[----:B------:R-:W-:Y:S01]  /*0960*/  UMOV UR7, 0x400 ;  /* 0x0000040000077882 */ /* 0x000fe20000000000 */
[----:B------:R-:W-:Y:S01]  /*0970*/  USEL UR9, UR9, 0xe0, UP2 ;  /* 0x000000e009097887 */ /* 0x000fe20009000000 */
[----:B------:R-:W-:Y:S01]  /*0980*/  UMOV UR4, 0x1 ;  /* 0x0000000100047882 */ /* 0x000fe20000000000 */
[----:B------:R-:W-:Y:S01]  /*0990*/  ELECT P0, URZ, PT ;  /* 0x0000000000ff782f */ /* 0x000fe20003800000 */
[----:B------:R-:W-:-:S04]  /*09a0*/  UIADD3 UR10, UPT, UPT, -UR4, 0x100000, URZ ;  /* 0x00100000040a7890 */ /* 0x000fc8000fffe1ff */
[----:B------:R-:W-:Y:S02]  /*09b0*/  USHF.L.U32 UR11, UR10, 0xb, URZ ;  /* 0x0000000b0a0b7899 */ /* 0x000fe400080006ff */
[----:B------:R-:W-:Y:S02]  /*09c0*/  USHF.L.U32 UR10, UR10, 0x1, URZ ;  /* 0x000000010a0a7899 */ /* 0x000fe400080006ff */
[----:B------:R-:W-:-:S04]  /*09d0*/  UIADD3 UR12, UPT, UPT, -UR9, 0x100000, URZ ;  /* 0x00100000090c7890 */ /* 0x000fc8000fffe1ff */
[----:B------:R-:W-:Y:S02]  /*09e0*/  USHF.L.U32 UR13, UR12, 0xb, URZ ;  /* 0x0000000b0c0d7899 */ /* 0x000fe400080006ff */
[----:B------:R-:W-:Y:S02]  /*09f0*/  USHF.L.U32 UR12, UR12, 0x1, URZ ;  /* 0x000000010c0c7899 */ /* 0x000fe400080006ff */
[----:B-1----:R-:W-:Y:S01]  /*0a00*/  ULEA UR5, UR5, UR7, 0x18 ;  /* 0x0000000705057291 */ /* 0x002fe2000f8ec0ff */
[----:B------:R-:W1:Y:S11]  /*0a10*/  FENCE.VIEW.ASYNC.S ;  /* 0x00000000000073c6 */ /* 0x000e760000000000 */
[----:B-1----:R2:W1:Y:S01]  /*0a20*/  SYNCS.EXCH.64 URZ, [UR5+0xa0], UR10 ;  /* 0x0000a00a05ff75b2 */ /* 0x0024620008000100 */
[----:B------:R2:W1:Y:S01]  /*0a30*/  SYNCS.EXCH.64 URZ, [UR5+0xb0], UR12 ;  /* 0x0000b00c05ff75b2 */ /* 0x0004620008000100 */
[----:B------:R2:W1:Y:S01]  /*0a40*/  SYNCS.EXCH.64 URZ, [UR5+0xa8], UR10 ;  /* 0x0000a80a05ff75b2 */ /* 0x0004620008000100 */
[----:B------:R2:W1:Y:S02]  /*0a50*/  SYNCS.EXCH.64 URZ, [UR5+0xb8], UR12 ;  /* 0x0000b80c05ff75b2 */ /* 0x0004640008000100 */
[----:B--2---:R-:W-:Y:S01]  /*0a60*/  NOP ;  /* 0x0000000000007918 */ /* 0x004fe20000000000 */
.L_x_12:
        /* <DEDUP_REMOVED lines=22> */
[----:B------:R2:W1:Y:S01]  /*0bd0*/  SYNCS.EXCH.64 URZ, [UR7+0xf0], UR4 ;  /* 0x0000f00407ff75b2 */ /* 0x0004620008000100 */
[----:B------:R2:W1:Y:S01]  /*0be0*/  SYNCS.EXCH.64 URZ, [UR7+0xd8], UR10 ;  /* 0x0000d80a07ff75b2 */ /* 0x0004620008000100 */
[----:B------:R2:W1:Y:S02]  /*0bf0*/  SYNCS.EXCH.64 URZ, [UR7+0xf8], UR4 ;  /* 0x0000f80407ff75b2 */ /* 0x0004640008000100 */
[----:B--2---:R-:W-:Y:S01]  /*0c00*/  NOP ;  /* 0x0000000000007918 */ /* 0x004fe20000000000 */
.L_x_13:
        /* <DEDUP_REMOVED lines=18> */
.L_x_14:
[----:B-1----:R-:W1:Y:S01]  /*0d30*/  S2UR UR5, SR_CTAID.X ;  /* 0x00000000000579c3 */ /* 0x002e620000002500 */
[----:B------:R-:W-:-:S05]  /*0d40*/  CS2R.32 R68, SR_CgaSize ;  /* 0x0000000000447805 */ /* 0x000fca0000008a00 */
[----:B------:R-:W-:-:S05]  /*0d50*/  IMAD R68, R68, -0xa0, RZ ;  /* 0xffffff6044447824 */ /* 0x000fca00078e02ff */
[----:B------:R-:W-:-:S14]  /*0d60*/  R2UR UR9, R68 ;  /* 0x00000000440972ca */ /* 0x000fdc00000e0000 */
[----:B------:R-:W2:Y:S01]  /*0d70*/  LDCU UR9, c[0x0][UR9+0x2b0] ;  /* 0x00005600090977ac */ /* 0x000ea20008000800 */
[----:B------:R-:W-:Y:S01]  /*0d80*/  NOP ;  /* 0x0000000000007918 */ /* 0x000fe20000000000 */
[----:B------:R-:W-:-:S05]  /*0d90*/  CS2R.32 R68, SR_CgaSize ;  /* 0x0000000000447805 */ /* 0x000fca0000008a00 */
[----:B------:R-:W-:-:S05]  /*0da0*/  IMAD R68, R68, -0xa0, RZ ;  /* 0xffffff6044447824 */ /* 0x000fca00078e02ff */
[----:B------:R-:W-:-:S14]  /*0db0*/  R2UR UR7, R68 ;  /* 0x00000000440772ca */ /* 0x000fdc00000e0000 */
[----:B------:R-:W3:Y:S01]  /*0dc0*/  LDCU UR7, c[0x0][UR7+0x2b4] ;  /* 0x00005680070777ac */ /* 0x000ee20008000800 */
[----:B------:R-:W4:Y:S08]  /*0dd0*/  S2UR UR4, SR_CTAID.Y ;  /* 0x00000000000479c3 */ /* 0x000f300000002600 */
[----:B------:R-:W3:Y:S01]  /*0de0*/  LDC R9, c[0x0][0xb24] ;  /* 0x0002c900ff097b82 */ /* 0x000ee20000000800 */
[----:B-1----:R-:W-:-:S02]  /*0df0*/  I2FP.F32.U32 R4, UR5 ;  /* 0x0000000500047c45 */ /* 0x002fc40008201000 */
[----:B------:R-:W-:-:S05]  /*0e00*/  CS2R.32 R5, SR_CgaSize ;  /* 0x0000000000057805 */ /* 0x000fca0000008a00 */
[----:B------:R-:W-:-:S06]  /*0e10*/  IMAD R5, R5, -0xa0, RZ ;  /* 0xffffff6005057824 */ /* 0x000fcc00078e02ff */
[----:B------:R-:W1:Y:S01]  /*0e20*/  LDC R5, c[0x0][R5+0x2a0] ;  /* 0x0000a80005057b82 */ /* 0x000e620000000800 */
[----:B------:R-:W-:Y:S01]  /*0e30*/  MOV R21, UR5 ;  /* 0x0000000500157c02 */ /* 0x000fe20008000f00 */
[----:B--2---:R-:W-:Y:S01]  /*0e40*/  FMUL R4, R4, UR9 ;  /* 0x0000000904047c20 */ /* 0x004fe20008400000 */
[----:B----4-:R-:W-:Y:S02]  /*0e50*/  I2FP.F32.U32 R2, UR4 ;  /* 0x0000000400027c45 */ /* 0x010fe40008201000 */
[----:B------:R-:W-:-:S05]  /*0e60*/  CS2R.32 R3, SR_CgaSize ;  /* 0x0000000000037805 */ /* 0x000fca0000008a00 */
[----:B------:R-:W-:-:S06]  /*0e70*/  IMAD R3, R3, -0xa0, RZ ;  /* 0xffffff6003037824 */ /* 0x000fcc00078e02ff */
[----:B------:R-:W2:Y:S01]  /*0e80*/  LDC R3, c[0x0][R3+0x2a4] ;  /* 0x0000a90003037b82 */ /* 0x000ea20000000800 */
[----:B------:R-:W4:Y:S01]  /*0e90*/  F2I.U32.TRUNC.NTZ R68, R4 ;  /* 0x0000000400447305 */ /* 0x000f22000020f000 */
[----:B------:R-:W-:Y:S01]  /*0ea0*/  MOV R20, UR4 ;  /* 0x0000000400147c02 */ /* 0x000fe20008000f00 */
[----:B---3--:R-:W-:-:S05]  /*0eb0*/  FMUL R2, R2, UR7 ;  /* 0x0000000702027c20 */ /* 0x008fca0008400000 */
[----:B------:R-:W-:Y:S01]  /*0ec0*/  BAR.SYNC.DEFER_BLOCKING 0x0 ;  /* 0x0000000000007b1d */ /* 0x000fe20000010000 */
[----:B------:R-:W-:-:S05]  /*0ed0*/  ISETP.GE.AND P0, PT, R9, 0x1, PT ;  /* 0x000000010900780c */ /* 0x000fca0003f06270 */
[----:B------:R-:W3:Y:S02]  /*0ee0*/  F2I.U32.TRUNC.NTZ R66, R2 ;  /* 0x0000000200427305 */ /* 0x000ee4000020f000 */
[----:B------:R-:W2:Y:S01]  /*0ef0*/  S2UR UR36, SR_CTAID.Z ;  /* 0x00000000002479c3 */ /* 0x000ea20000002700 */
[----:B----4-:R-:W-:-:S05]  /*0f00*/  IADD3 R68, PT, PT, -R68, RZ, RZ ;  /* 0x000000ff44447210 */ /* 0x010fca0007ffe1ff */
[----:B-1----:R-:W-:Y:S01]  /*0f10*/  IMAD R68, R5, R68, UR5 ;  /* 0x0000000505447e24 */ /* 0x002fe2000f8e0244 */
[----:B---3--:R-:W-:-:S05]  /*0f20*/  IADD3 R66, PT, PT, -R66, RZ, RZ ;  /* 0x000000ff42427210 */ /* 0x008fca0007ffe1ff */
[----:B--2---:R-:W-:Y:S01]  /*0f30*/  IMAD R66, R3, R66, UR4 ;  /* 0x0000000403427e24 */ /* 0x004fe2000f8e0242 */
[----:B------:R-:W-:Y:S06]  /*0f40*/  @!P0 BRA `(.L_x_15) ;  /* 0x0000000000b88947 */ /* 0x000fec0003800000 */
[----:B------:R-:W1:Y:S01]  /*0f50*/  LDC.64 R4, c[0x0][0xb18] ;  /* 0x0002c600ff047b82 */ /* 0x000e620000000a00 */
[----:B------:R-:W-:-:S07]  /*0f60*/  ISETP.NE.AND P0, PT, R9, 0x1, PT ;  /* 0x000000010900780c */ /* 0x000fce0003f05270 */
[----:B------:R-:W2:Y:S08]  /*0f70*/  LDC R10, c[0x0][0xb0c] ;  /* 0x0002c300ff0a7b82 */ /* 0x000eb00000000800 */
[----:B------:R-:W3:Y:S08]  /*0f80*/  LDC R11, c[0x0][0x370] ;  /* 0x0000dc00ff0b7b82 */ /* 0x000ef00000000800 */
[----:B------:R-:W4:Y:S01]  /*0f90*/  LDC R12, c[0x0][0x374] ;  /* 0x0000dd00ff0c7b82 */ /* 0x000f220000000800 */
[----:B-1----:R-:W-:-:S07]  /*0fa0*/  ISETP.NE.AND P1, PT, R4, 0x1, PT ;  /* 0x000000010400780c */ /* 0x002fce0003f25270 */
[----:B------:R-:W3:Y:S01]  /*0fb0*/  LDC.64 R6, c[0x0][0xb10] ;  /* 0x0002c400ff067b82 */ /* 0x000ee20000000a00 */
[----:B--2---:R-:W-:-:S07]  /*0fc0*/  ISETP.NE.AND P2, PT, R10, 0x1, PT ;  /* 0x000000010a00780c */ /* 0x004fce0003f45270 */
[----:B------:R-:W1:Y:S08]  /*0fd0*/  LDC R8, c[0x0][0xb20] ;  /* 0x0002c800ff087b82 */ /* 0x000e700000000800 */
[----:B------:R-:W2:Y:S01]  /*0fe0*/  LDC.64 R2, c[0x0][0xb28] ;  /* 0x0002ca00ff027b82 */ /* 0x000ea20000000a00 */
[----:B----4-:R-:W-:-:S04]  /*0ff0*/  IMAD.HI.U32 R13, R12, R5, RZ ;  /* 0x000000050c0d7227 */ /* 0x010fc800078e00ff */
[----:B------:R-:W-:-:S04]  /*1000*/  IMAD.HI.U32 R5, R20, R5, RZ ;  /* 0x0000000514057227 */ /* 0x000fc800078e00ff */
[----:B---3--:R-:W-:-:S04]  /*1010*/  IMAD.HI.U32 R14, R11, R6, RZ ;  /* 0x000000060b0e7227 */ /* 0x008fc800078e00ff */
[C---:B------:R-:W-:Y:S01]  /*1020*/  IMAD.HI.U32 R16, R21.reuse, R6, RZ ;  /* 0x0000000615107227 */ /* 0x040fe200078e00ff */
[-C--:B------:R-:W-:Y:S02]  /*1030*/  @P2 SHF.R.U32.HI R11, RZ, R7.reuse, R14 ;  /* 0x00000007ff0b2219 */ /* 0x080fe4000001160e */
[-C--:B-1----:R-:W-:Y:S02]  /*1040*/  @P1 SHF.R.U32.HI R12, RZ, R8.reuse, R13 ;  /* 0x00000008ff0c1219 */ /* 0x082fe4000001160d */
[----:B------:R-:W-:Y:S02]  /*1050*/  SHF.R.U32.HI R5, RZ, R8, R5 ;  /* 0x00000008ff057219 */ /* 0x000fe40000011605 */
[----:B------:R-:W-:Y:S02]  /*1060*/  SHF.R.U32.HI R16, RZ, R7, R16 ;  /* 0x00000007ff107219 */ /* 0x000fe40000011610 */
[----:B------:R-:W-:Y:S01]  /*1070*/  SEL R5, R20, R5, !P1 ;  /* 0x0000000514057207 */ /* 0x000fe20004800000 */
[----:B--2---:R-:W-:Y:S01]  /*1080*/  IMAD.HI.U32 R14, R12, R2, RZ ;  /* 0x000000020c0e7227 */ /* 0x004fe200078e00ff */
[----:B------:R-:W-:-:S02]  /*1090*/  SEL R7, R21, R16, !P2 ;  /* 0x0000001015077207 */ /* 0x000fc40005000000 */
[----:B------:R-:W-:Y:S01]  /*10a0*/  IADD3 R13, PT, PT, -R5, RZ, RZ ;  /* 0x000000ff050d7210 */ /* 0x000fe20007ffe1ff */
[----:B------:R-:W-:Y:S01]  /*10b0*/  IMAD.HI.U32 R6, R11, R2, RZ ;  /* 0x000000020b067227 */ /* 0x000fe200078e00ff */
[----:B------:R-:W-:-:S03]  /*10c0*/  @P0 SHF.R.U32.HI R12, RZ, R3, R14 ;  /* 0x00000003ff0c0219 */ /* 0x000fc6000001160e */
[----:B------:R-:W-:Y:S01]  /*10d0*/  IMAD R13, R4, R13, R20 ;  /* 0x0000000d040d7224 */ /* 0x000fe200078e0214 */
[----:B------:R-:W-:Y:S01]  /*10e0*/  @P0 SHF.R.U32.HI R11, RZ, R3, R6 ;  /* 0x00000003ff0b0219 */ /* 0x000fe20000011606 */
[----:B------:R-:W-:-:S04]  /*10f0*/  IMAD R12, R12, R9, RZ ;  /* 0x000000090c0c7224 */ /* 0x000fc800078e02ff */
[----:B------:R-:W-:Y:S01]  /*1100*/  IMAD R6, R11, R9, RZ ;  /* 0x000000090b067224 */ /* 0x000fe200078e02ff */
[----:B------:R-:W-:-:S04]  /*1110*/  ISETP.GE.AND P1, PT, R5, R12, PT ;  /* 0x0000000c0500720c */ /* 0x000fc80003f26270 */
[----:B------:R-:W-:Y:S01]  /*1120*/  ISETP.GE.OR P1, PT, R7, R6, P1 ;  /* 0x000000060700720c */ /* 0x000fe20000f26670 */
[----:B------:R-:W-:-:S05]  /*1130*/  IMAD.HI.U32 R6, R5, R2, RZ ;  /* 0x0000000205067227 */ /* 0x000fca00078e00ff */
[----:B------:R-:W-:-:S04]  /*1140*/  SHF.R.U32.HI R6, RZ, R3, R6 ;  /* 0x00000003ff067219 */ /* 0x000fc80000011606 */
[----:B------:R-:W-:-:S03]  /*1150*/  SEL R6, R5, R6, !P0 ;  /* 0x0000000605067207 */ /* 0x000fc60004000000 */
[----:B------:R-:W-:Y:S01]  /*1160*/  @!P1 IMAD.HI.U32 R8, R7, R2, RZ ;  /* 0x0000000207089227 */ /* 0x000fe200078e00ff */
[----:B------:R-:W-:-:S04]  /*1170*/  IADD3 R2, PT, PT, -R6, RZ, RZ ;  /* 0x000000ff06027210 */ /* 0x000fc80007ffe1ff */
[----:B------:R-:W-:Y:S01]  /*1180*/  @!P1 SHF.R.U32.HI R8, RZ, R3, R8 ;  /* 0x00000003ff089219 */ /* 0x000fe20000011608 */
[----:B------:R-:W-:-:S03]  /*1190*/  IMAD R2, R9, R2, R5 ;  /* 0x0000000209027224 */ /* 0x000fc600078e0205 */
[----:B------:R-:W-:-:S05]  /*11a0*/  @!P1 SEL R3, R7, R8, !P0 ;  /* 0x0000000807039207 */ /* 0x000fca0004000000 */
[--C-:B------:R-:W-:Y:S02]  /*11b0*/  @!P1 IMAD.IADD R6, R6, 0x1, -R3.reuse ;  /* 0x0000000106069824 */ /* 0x100fe400078e0a03 */
[----:B------:R-:W-:Y:S01]  /*11c0*/  @!P1 IMAD R3, R2, R11, R3 ;  /* 0x0000000b02039224 */ /* 0x000fe200078e0203 */
[----:B------:R-:W-:Y:S01]  /*11d0*/  IADD3 R2, PT, PT, -R7, RZ, RZ ;  /* 0x000000ff07027210 */ /* 0x000fe20007ffe1ff */
[----:B------:R-:W-:Y:S02]  /*11e0*/  @!P1 IMAD R5, R6, R9, R7 ;  /* 0x0000000906059224 */ /* 0x000fe400078e0207 */
[----:B------:R-:W-:Y:S02]  /*11f0*/  @!P1 IMAD.MOV.U32 R7, RZ, RZ, R3 ;  /* 0x000000ffff079224 */ /* 0x000fe400078e0003 */
[----:B------:R-:W-:Y:S02]  /*1200*/  IMAD R2, R10, R2, R21 ;  /* 0x000000020a027224 */ /* 0x000fe400078e0215 */
[----:B------:R-:W-:-:S02]  /*1210*/  IMAD R20, R5, R4, R13 ;  /* 0x0000000405147224 */ /* 0x000fc400078e020d */
[----:B------:R-:W-:Y:S02]  /*1220*/  IMAD R21, R7, R10, R2 ;  /* 0x0000000a07157224 */ /* 0x000fe400078e0202 */
.L_x_15:
[----:B------:R-:W1:Y:S01]  /*1230*/  LDCU UR4, c[0x0][0xb30] ;  /* 0x00016600ff0477ac */ /* 0x000e620008000800 */
[----:B------:R-:W2:Y:S08]  /*1240*/  S2UR UR37, SR_CgaCtaId ;  /* 0x00000000002579c3 */ /* 0x000eb00000008800 */
[----:B------:R-:W3:Y:S01]  /*1250*/  LDC R26, c[0x0][0xb24] ;  /* 0x0002c900ff1a7b82 */ /* 0x000ee20000000800 */
[----:B-1----:R-:W-:-:S09]  /*1260*/  UISETP.NE.AND UP1, UPT, UR4, 0x1, UPT ;  /* 0x000000010400788c */ /* 0x002fd2000bf25270 */
[----:B--2---:R-:W-:Y:S05]  /*1270*/  BRA.U UP1, `(.L_x_16) ;  /* 0x0000000101407547 */ /* 0x004fea000b800000 */
[----:B------:R-:W1:Y:S08]  /*1280*/  LDC.64 R4, c[0x0][0xb10] ;  /* 0x0002c400ff047b82 */ /* 0x000e700000000a00 */
[----:B------:R-:W2:Y:S08]  /*1290*/  LDC.64 R2, c[0x0][0xb18] ;  /* 0x0002c600ff027b82 */ /* 0x000eb00000000a00 */
[----:B------:R-:W4:Y:S08]  /*12a0*/  LDC R6, c[0x0][0xb20] ;  /* 0x0002c800ff067b82 */ /* 0x000f300000000800 */
[----:B------:R-:W3:Y:S01]  /*12b0*/  LDC R8, c[0x0][0xb0c] ;  /* 0x0002c300ff087b82 */ /* 0x000ee20000000800 */
[----:B-1----:R-:W-:-:S05]  /*12c0*/  IMAD.HI.U32 R4, R21, R4, RZ ;  /* 0x0000000415047227 */ /* 0x002fca00078e00ff */
[----:B------:R-:W-:Y:S01]  /*12d0*/  SHF.R.U32.HI R4, RZ, R5, R4 ;  /* 0x00000005ff047219 */ /* 0x000fe20000011604 */
[----:B--2---:R-:W-:Y:S01]  /*12e0*/  IMAD.HI.U32 R3, R20, R3, RZ ;  /* 0x0000000314037227 */ /* 0x004fe200078e00ff */
[----:B------:R-:W-:-:S04]  /*12f0*/  ISETP.NE.AND P0, PT, R2, 0x1, PT ;  /* 0x000000010200780c */ /* 0x000fc80003f05270 */
[----:B----4-:R-:W-:-:S04]  /*1300*/  SHF.R.U32.HI R3, RZ, R6, R3 ;  /* 0x00000006ff037219 */ /* 0x010fc80000011603 */
[----:B------:R-:W-:Y:S02]  /*1310*/  SEL R3, R20, R3, !P0 ;  /* 0x0000000314037207 */ /* 0x000fe40004000000 */
[----:B---3--:R-:W-:-:S04]  /*1320*/  ISETP.NE.AND P1, PT, R8, 0x1, PT ;  /* 0x000000010800780c */ /* 0x008fc80003f25270 */
[----:B------:R-:W-:-:S05]  /*1330*/  SEL R4, R21, R4, !P1 ;  /* 0x0000000415047207 */ /* 0x000fca0004800000 */
[----:B------:R-:W-:Y:S02]  /*1340*/  IMAD.IADD R5, R3, 0x1, -R4 ;  /* 0x0000000103057824 */ /* 0x000fe400078e0a04 */
[----:B------:R-:W-:Y:S02]  /*1350*/  IMAD.IADD R3, R4, 0x1, -R3 ;  /* 0x0000000104037824 */ /* 0x000fe400078e0a03 */
[----:B------:R-:W-:Y:S02]  /*1360*/  IMAD R21, R5, R8, R21 ;  /* 0x0000000805157224 */ /* 0x000fe400078e0215 */
[----:B------:R-:W-:-:S07]  /*1370*/  IMAD R20, R3, R2, R20 ;  /* 0x0000000203147224 */ /* 0x000fce00078e0214 */
.L_x_16:
[----:B------:R-:W-:Y:S01]  /*1380*/  BAR.SYNC.DEFER_BLOCKING 0x0 ;  /* 0x0000000000007b1d */ /* 0x000fe20000010000 */
[----:B------:R-:W-:Y:S01]  /*1390*/  UISETP.NE.AND UP1, UPT, UR8, 0x2, UPT ;  /* 0x000000020800788c */ /* 0x000fe2000bf25270 */
[----:B------:R-:W-:Y:S02]  /*13a0*/  ISETP.NE.OR P5, PT, R0, 0x2, !P5 ;  /* 0x000000020000780c */ /* 0x000fe40006fa5670 */
[----:B------:R-:W-:-:S06]  /*13b0*/  LOP3.LUT R2, R79, 0x1f, RZ, 0xc0, !PT ;  /* 0x0000001f4f027812 */ /* 0x000fcc00078ec0ff */
[----:B------:R-:W-:Y:S05]  /*13c0*/  BRA.U UP1, `(.L_x_17) ;  /* 0x0000001101f87547 */ /* 0x000fea000b800000 */
[----:B------:R-:W1:Y:S01]  /*13d0*/  LDCU UR13, c[0x0][0x38c] ;  /* 0x00007180ff0d77ac */ /* 0x000e620008000800 */
[----:B------:R-:W2:Y:S01]  /*13e0*/  LDC R9, c[0x0][0x370] ;  /* 0x0000dc00ff097b82 */ /* 0x000ea20000000800 */
[----:B------:R-:W-:Y:S01]  /*13f0*/  PLOP3.LUT P1, PT, PT, PT, UP2, 0x80, 0x8 ;  /* 0x000000000008781c */ /* 0x000fe20003f2f028 */
[----:B------:R-:W-:Y:S01]  /*1400*/  HFMA2 R12, -RZ, RZ, 0, 0 ;  /* 0x00000000ff0c7431 */ /* 0x000fe200000001ff */
[----:B------:R-:W-:Y:S01]  /*1410*/  ISETP.EQ.OR P4, PT, R2, RZ, P5 ;  /* 0x000000ff0200720c */ /* 0x000fe20002f82670 */
[----:B------:R-:W-:Y:S01]  /*1420*/  IMAD.MOV.U32 R15, RZ, RZ, 0x1 ;  /* 0x00000001ff0f7424 */ /* 0x000fe200078e00ff */
[----:B------:R-:W-:Y:S01]  /*1430*/  PLOP3.LUT P1, PT, P1, PT, PT, 0x8, 0x80 ;  /* 0x000000000080781c */ /* 0x000fe20000f2e170 */
[----:B------:R-:W-:Y:S01]  /*1440*/  IMAD.MOV.U32 R14, RZ, RZ, RZ ;  /* 0x000000ffff0e7224 */ /* 0x000fe200078e00ff */
[----:B------:R-:W-:Y:S01]  /*1450*/  MOV R8, 0x1 ;  /* 0x0000000100087802 */ /* 0x000fe20000000f00 */
[----:B------:R-:W4:Y:S01]  /*1460*/  LDC R0, c[0x0][0x374] ;  /* 0x0000dd00ff007b82 */ /* 0x000f220000000800 */
[----:B------:R-:W-:Y:S01]  /*1470*/  IMAD.MOV.U32 R10, RZ, RZ, RZ ;  /* 0x000000ffff0a7224 */ /* 0x000fe200078e00ff */
[----:B------:R-:W2:Y:S01]  /*1480*/  LDCU.64 UR22, c[0x0][0x348] ;  /* 0x00006900ff1677ac */ /* 0x000ea20008000a00 */
[----:B------:R-:W-:Y:S01]  /*1490*/  UMOV UR6, URZ ;  /* 0x000000ff00067c82 */ /* 0x000fe20008000000 */
[----:B-1----:R-:W-:-:S04]  /*14a0*/  UIADD3 UR5, UPT, UPT, UR13, 0x3f, URZ ;  /* 0x0000003f0d057890 */ /* 0x002fc8000fffe0ff */
[----:B------:R-:W-:-:S04]  /*14b0*/  USHF.R.S32.HI UR4, URZ, 0x1f, UR5 ;  /* 0x0000001fff047899 */ /* 0x000fc80008011405 */
[----:B------:R-:W-:-:S04]  /*14c0*/  ULEA.HI UR4, UR4, UR5, URZ, 0x6 ;  /* 0x0000000504047291 */ /* 0x000fc8000f8f30ff */
[----:B------:R-:W-:Y:S02]  /*14d0*/  USHF.R.S32.HI UR15, URZ, 0x6, UR4 ;  /* 0x00000006ff0f7899 */ /* 0x000fe40008011404 */
[----:B------:R-:W-:Y:S02]  /*14e0*/  UIADD3 UR4, UPT, UPT, UR13, -0x1, URZ ;  /* 0xffffffff0d047890 */ /* 0x000fe4000fffe0ff */
[----:B------:R-:W-:Y:S02]  /*14f0*/  UISETP.LT.U32.AND UP0, UPT, UR15, 0x6, UPT ;  /* 0x000000060f00788c */ /* 0x000fe4000bf01070 */
[----:B------:R-:W-:Y:S02]  /*1500*/  UISETP.GE.U32.AND UP1, UPT, UR4, -0x7f, UPT ;  /* 0xffffff810400788c */ /* 0x000fe4000bf26070 */
[----:B------:R-:W-:Y:S02]  /*1510*/  USEL UR14, UR15, 0x6, UP0 ;  /* 0x000000060f0e7887 */ /* 0x000fe40008000000 */
[----:B------:R-:W-:-:S02]  /*1520*/  UIADD3 UR13, UPT, UPT, UR13, 0x7e, URZ ;  /* 0x0000007e0d0d7890 */ /* 0x000fc4000fffe0ff */
[----:B------:R-:W-:Y:S02]  /*1530*/  UIADD3 UR5, UPT, UPT, UR14, -0x1, URZ ;  /* 0xffffffff0e057890 */ /* 0x000fe4000fffe0ff */
[----:B------:R-:W-:-:S03]  /*1540*/  UIADD3 UR7, UPT, UPT, UR15, -UR14, URZ ;  /* 0x8000000e0f077290 */ /* 0x000fc6000fffe0ff */
[----:B------:R-:W-:-:S04]  /*1550*/  @UP1 UIADD3 UR5, UPT, UPT, UR14, URZ, URZ ;  /* 0x000000ff0e051290 */ /* 0x000fc8000fffe0ff */
[----:B--2---:R-:W-:-:S12]  /*1560*/  UIADD3 UR5, UPT, UPT, UR5, 0x1, URZ ;  /* 0x0000000105057890 */ /* 0x004fd8000fffe0ff */
.L_x_35:
[----:B------:R-:W-:Y:S01]  /*1570*/  UISETP.NE.AND UP0, UPT, UR37, URZ, UPT ;  /* 0x000000ff2500728c */ /* 0x000fe2000bf05270 */
[----:B------:R-:W1:Y:S08]  /*1580*/  S2UR UR37, SR_CgaCtaId ;  /* 0x00000000002579c3 */ /* 0x000e700000008800 */
[----:B------:R-:W-:Y:S05]  /*1590*/  BRA.U UP0, `(.L_x_18) ;  /* 0x0000000100347547 */ /* 0x000fea000b800000 */
[----:B------:R-:W2:Y:S01]  /*15a0*/  S2R R2, SR_CgaCtaId ;  /* 0x0000000000027919 */ /* 0x000ea20000008800 */
[----:B------:R-:W-:-:S04]  /*15b0*/  MOV R3, 0x400 ;  /* 0x0000040000037802 */ /* 0x000fc80000000f00 */
[----:B--2---:R-:W-:Y:S02]  /*15c0*/  LEA R3, R2, R3, 0x18 ;  /* 0x0000000302037211 */ /* 0x004fe400078ec0ff */
[----:B------:R-:W-:-:S03]  /*15d0*/  SHF.L.U32 R2, R8, 0x1f, RZ ;  /* 0x0000001f08027819 */ /* 0x000fc600000006ff */
[----:B------:R-:W-:-:S04]  /*15e0*/  IMAD R3, R10, 0x8, R3 ;  /* 0x000000080a037824 */ /* 0x000fc800078e0203 */
[----:B------:R-:W2:Y:S02]  /*15f0*/  SYNCS.PHASECHK.TRANS64.TRYWAIT P0, [R3+URZ+0x110], R2 ;  /* 0x00011002030075a7 */ /* 0x000ea400080011ff */
[----:B--2---:R-:W-:Y:S05]  /*1600*/  @!P0 BRA `(.L_x_19) ;  /* 0x0000005c00ac8947 */ /* 0x004fea0003800000 */
.L_x_117:
[----:B------:R-:W-:Y:S01]  /*1610*/  VIADD R10, R10, 0x1 ;  /* 0x000000010a0a7836 */ /* 0x000fe20000000000 */
[----:B------:R2:W-:Y:S04]  /*1620*/  SYNCS.ARRIVE.TRANS64.A1T0 RZ, [R3+URZ+0x100], RZ ;  /* 0x000100ff03ff79a7 */ /* 0x0005e800081000ff */
[----:B------:R-:W-:-:S04]  /*1630*/  ISETP.NE.AND P0, PT, R10, 0x2, PT ;  /* 0x000000020a00780c */ /* 0x000fc80003f05270 */
[----:B------:R-:W-:Y:S02]  /*1640*/  SEL R10, R10, RZ, P0 ;  /* 0x000000ff0a0a7207 */ /* 0x000fe40000000000 */
[----:B--2---:R-:W-:-:S04]  /*1650*/  SEL R3, RZ, 0x1, P0 ;  /* 0x00000001ff037807 */ /* 0x004fc80000000000 */
[----:B------:R-:W-:-:S07]  /*1660*/  LOP3.LUT R8, R8, R3, RZ, 0x3c, !PT ;  /* 0x0000000308087212 */ /* 0x000fce00078e3cff */
.L_x_18:
[----:B------:R-:W-:Y:S01]  /*1670*/  UMOV UR4, 0x400 ;  /* 0x0000040000047882 */ /* 0x000fe20000000000 */
[----:B------:R-:W-:Y:S01]  /*1680*/  SHF.L.U32 R2, R15, 0x1f, RZ ;  /* 0x0000001f0f027819 */ /* 0x000fe200000006ff */
[----:B-1----:R-:W-:Y:S01]  /*1690*/  ULEA UR4, UR37, UR4, 0x18 ;  /* 0x0000000425047291 */ /* 0x002fe2000f8ec0ff */
[----:B------:R-:W-:Y:S01]  /*16a0*/  R2UR UR34, R21 ;  /* 0x00000000152272ca */ /* 0x000fe200000e0000 */
[----:B------:R-:W-:Y:S01]  /*16b0*/  UISETP.GE.U32.AND UP0, UPT, UR13, 0x7f, UPT ;  /* 0x0000007f0d00788c */ /* 0x000fe2000bf06070 */
[----:B------:R-:W-:Y:S01]  /*16c0*/  R2UR UR18, R20 ;  /* 0x00000000141272ca */ /* 0x000fe200000e0000 */
[----:B------:R-:W-:Y:S01]  /*16d0*/  ULEA UR8, UR6, UR4, 0x3 ;  /* 0x0000000406087291 */ /* 0x000fe2000f8e18ff */
[----:B------:R-:W-:-:S08]  /*16e0*/  UMOV UR21, URZ ;  /* 0x000000ff00157c82 */ /* 0x000fd00008000000 */
[----:B------:R1:W2:Y:S01]  /*16f0*/  SYNCS.PHASECHK.TRANS64.TRYWAIT P0, [UR8+0x30], R2 ;  /* 0x00003002ff0075a7 */ /* 0x0002a20008001108 */
[----:B------:R-:W-:Y:S02]  /*1700*/  USHF.L.U32 UR34, UR34, 0x6, URZ ;  /* 0x0000000622227899 */ /* 0x000fe400080006ff */
[----:B------:R-:W-:Y:S01]  /*1710*/  USHF.L.U32 UR18, UR18, 0x6, URZ ;  /* 0x0000000612127899 */ /* 0x000fe200080006ff */
[----:B------:R-:W-:Y:S11]  /*1720*/  BRA.U !UP0, `(.L_x_20) ;  /* 0x0000000108d47547 */ /* 0x000ff6000b800000 */
[----:B------:R-:W-:Y:S02]  /*1730*/  UIADD3 UR26, UPT, UPT, UR34, 0x20, URZ ;  /* 0x00000020221a7890 */ /* 0x000fe4000fffe0ff */
[----:B------:R-:W-:Y:S01]  /*1740*/  UIADD3 UR10, UPT, UPT, UR18, 0x20, URZ ;  /* 0x00000020120a7890 */ /* 0x000fe2000fffe0ff */
[----:B------:R-:W-:Y:S01]  /*1750*/  UMOV UR29, URZ ;  /* 0x000000ff001d7c82 */ /* 0x000fe20008000000 */
[----:B------:R-:W-:-:S10]  /*1760*/  UMOV UR42, UR6 ;  /* 0x00000006002a7c82 */ /* 0x000fd40008000000 */
.L_x_25:
[----:B-1----:R-:W-:Y:S01]  /*1770*/  ULEA UR33, UR42, UR4, 0x3 ;  /* 0x000000042a217291 */ /* 0x002fe2000f8e18ff */
[----:B--2---:R-:W-:Y:S01]  /*1780*/  @!P5 MOV R3, 0x8000 ;  /* 0x000080000003d802 */ /* 0x004fe20000000f00 */
[----:B--2---:R-:W-:Y:S10]  /*1790*/  @P0 BRA `(.L_x_21) ;  /* 0x00000000000c0947 */ /* 0x004ff40003800000 */
[----:B------:R-:W-:-:S04]  /*17a0*/  SHF.L.U32 R5, R15, 0x1f, RZ ;  /* 0x0000001f0f057819 */ /* 0x000fc800000006ff */
[----:B------:R-:W2:Y:S02]  /*17b0*/  SYNCS.PHASECHK.TRANS64.TRYWAIT P0, [UR33+0x30], R5 ;  /* 0x00003005ff0075a7 */ /* 0x000ea40008001121 */
[----:B--2---:R-:W-:Y:S05]  /*17c0*/  @!P0 BRA `(.L_x_22) ;  /* 0x0000005c00508947 */ /* 0x004fea0003800000 */
.L_x_21:
[----:B------:R2:W-:Y:S01]  /*17d0*/  @!P5 SYNCS.ARRIVE.TRANS64 RZ, [UR33], R3 ;  /* 0x00000003ffffd9a7 */ /* 0x0005e20008000021 */
[----:B------:R-:W-:Y:S04]  /*17e0*/  BSSY.RECONVERGENT B0, `(.L_x_23) ;  /* 0x0000003000007945 */ /* 0x000fe80003800200 */
[----:B------:R-:W-:Y:S05]  /*17f0*/  @P4 BRA `(.L_x_24) ;  /* 0x0000000000044947 */ /* 0x000fea0003800000 */
[----:B------:R-:W-:Y:S05]  /*1800*/  BPT.TRAP 0x1 ;  /* 0x000000040000795c */ /* 0x000fea0000300000 */
.L_x_24:
[----:B------:R-:W-:Y:S05]  /*1810*/  BSYNC.RECONVERGENT B0 ;  /* 0x0000000000007941 */ /* 0x000fea0003800200 */
.L_x_23:
[----:B------:R-:W-:Y:S02]  /*1820*/  UIADD3 UR6, UPT, UPT, UR42, 0x1, URZ ;  /* 0x000000012a067890 */ /* 0x000fe4000fffe0ff */
[----:B------:R-:W-:Y:S02]  /*1830*/  UIADD3 UR40, UP1, UPT, UR22, 0x80, URZ ;  /* 0x0000008016287890 */ /* 0x000fe4000ff3e0ff */
[----:B------:R-:W-:Y:S02]  /*1840*/  UISETP.NE.AND UP0, UPT, UR6, 0x6, UPT ;  /* 0x000000060600788c */ /* 0x000fe4000bf05270 */
[----:B------:R-:W-:Y:S02]  /*1850*/  USHF.L.U32 UR35, UR29, 0x6, URZ ;  /* 0x000000061d237899 */ /* 0x000fe400080006ff */
[----:B------:R-:W-:Y:S02]  /*1860*/  USEL UR9, URZ, 0x1, UP0 ;  /* 0x00000001ff097887 */ /* 0x000fe40008000000 */
[----:B------:R-:W-:-:S02]  /*1870*/  USEL UR6, UR6, URZ, UP0 ;  /* 0x000000ff06067287 */ /* 0x000fc40008000000 */
[----:B------:R-:W-:Y:S02]  /*1880*/  UIADD3 UR38, UP0, UPT, UR22, 0x180, URZ ;  /* 0x0000018016267890 */ /* 0x000fe4000ff1e0ff */
[----:B------:R-:W-:Y:S01]  /*1890*/  ULEA UR8, UR6, UR4, 0x3 ;  /* 0x0000000406087291 */ /* 0x000fe2000f8e18ff */
[----:B------:R-:W-:Y:S01]  /*18a0*/  LOP3.LUT R15, R15, UR9, RZ, 0x3c, !PT ;  /* 0x000000090f0f7c12 */ /* 0x000fe2000f8e3cff */
[----:B------:R-:W-:Y:S02]  /*18b0*/  UIADD3.X UR41, UPT, UPT, URZ, UR23, URZ, UP1, !UPT ;  /* 0x00000017ff297290 */ /* 0x000fe40008ffe4ff */
[----:B------:R-:W-:Y:S01]  /*18c0*/  UIADD3.X UR39, UPT, UPT, URZ, UR23, URZ, UP0, !UPT ;  /* 0x00000017ff277290 */ /* 0x000fe200087fe4ff */
[----:B-1----:R-:W-:Y:S01]  /*18d0*/  SHF.L.U32 R2, R15, 0x1f, RZ ;  /* 0x0000001f0f027819 */ /* 0x002fe200000006ff */
[----:B------:R-:W-:Y:S01]  /*18e0*/  UMOV UR30, 0x0 ;  /* 0x00000000001e7882 */ /* 0x000fe20000000000 */
[----:B------:R-:W-:Y:S01]  /*18f0*/  UMOV UR31, 0x10000000 ;  /* 0x10000000001f7882 */ /* 0x000fe20000000000 */
[----:B------:R-:W-:Y:S01]  /*1900*/  UMOV UR25, UR33 ;  /* 0x0000002100197c82 */ /* 0x000fe20008000000 */
[----:B------:R1:W1:Y:S01]  /*1910*/  SYNCS.PHASECHK.TRANS64.TRYWAIT P0, [UR8+0x30], R2 ;  /* 0x00003002ff0075a7 */ /* 0x0002620008001108 */
[----:B------:R-:W-:Y:S01]  /*1920*/  ULEA UR8, UR42, UR4, 0xe ;  /* 0x000000042a087291 */ /* 0x000fe2000f8e70ff */
[----:B------:R-:W-:Y:S01]  /*1930*/  UMOV UR28, UR36 ;  /* 0x00000024001c7c82 */ /* 0x000fe20008000000 */
[----:B------:R-:W-:-:S02]  /*1940*/  UMOV UR27, UR35 ;  /* 0x00000023001b7c82 */ /* 0x000fc40008000000 */
[----:B------:R-:W-:Y:S02]  /*1950*/  UIADD3 UR32, UPT, UPT, UR8, 0x6800, URZ ;  /* 0x0000680008207890 */ /* 0x000fe4000fffe0ff */
[----:B------:R-:W-:Y:S02]  /*1960*/  UIADD3 UR24, UPT, UPT, UR8, 0x8800, URZ ;  /* 0x0000880008187890 */ /* 0x000fe4000fffe0ff */
[----:B------:R-:W-:Y:S02]  /*1970*/  UIADD3 UR16, UPT, UPT, UR8, 0x1e800, URZ ;  /* 0x0001e80008107890 */ /* 0x000fe4000fffe0ff */
[----:B------:R-:W-:Y:S01]  /*1980*/  UIADD3 UR8, UPT, UPT, UR8, 0x20800, URZ ;  /* 0x0002080008087890 */ /* 0x000fe2000fffe0ff */
[----:B------:R-:W-:Y:S01]  /*1990*/  UMOV UR17, UR33 ;  /* 0x0000002100117c82 */ /* 0x000fe20008000000 */
[----:B------:R-:W-:Y:S01]  /*19a0*/  UMOV UR20, UR36 ;  /* 0x0000002400147c82 */ /* 0x000fe20008000000 */
[----:B------:R-:W-:Y:S01]  /*19b0*/  UMOV UR19, UR35 ;  /* 0x0000002300137c82 */ /* 0x000fe20008000000 */
[----:B------:R1:W-:Y:S01]  /*19c0*/  UTMALDG.3D [UR32], [UR40], desc[UR30] ;  /* 0x00001e20280075b4 */ /* 0x0003e20008011000 */
[----:B------:R-:W-:Y:S01]  /*19d0*/  UMOV UR12, UR36 ;  /* 0x00000024000c7c82 */ /* 0x000fe20008000000 */
[----:B------:R-:W-:Y:S01]  /*19e0*/  UMOV UR9, UR33 ;  /* 0x0000002100097c82 */ /* 0x000fe20008000000 */
[----:B------:R-:W-:Y:S01]  /*19f0*/  UMOV UR11, UR35 ;  /* 0x00000023000b7c82 */ /* 0x000fe20008000000 */
[----:B------:R-:W-:Y:S01]  /*1a00*/  UIADD3 UR29, UPT, UPT, UR29, 0x1, URZ ;  /* 0x000000011d1d7890 */ /* 0x000fe2000fffe0ff */
[----:B------:R-:W-:Y:S01]  /*1a10*/  UMOV UR21, UR5 ;  /* 0x0000000500157c82 */ /* 0x000fe20008000000 */
[----:B------:R-:W-:Y:S01]  /*1a20*/  UMOV UR42, UR6 ;  /* 0x00000006002a7c82 */ /* 0x000fe20008000000 */
[----:B------:R1:W-:Y:S01]  /*1a30*/  UTMALDG.3D [UR24], [UR40], desc[UR30] ;  /* 0x00001e18280075b4 */ /* 0x0003e20008011000 */
[----:B------:R-:W-:Y:S01]  /*1a40*/  UISETP.NE.AND UP0, UPT, UR29, UR5, UPT ;  /* 0x000000051d00728c */ /* 0x000fe2000bf05270 */
[----:B------:R1:W-:Y:S01]  /*1a50*/  UTMALDG.3D [UR16], [UR38], desc[UR30] ;  /* 0x00001e10260075b4 */ /* 0x0003e20008011000 */
[----:B------:R1:W-:Y:S07]  /*1a60*/  UTMALDG.3D [UR8], [UR38], desc[UR30] ;  /* 0x00001e08260075b4 */ /* 0x0003ee0008011000 */
[----:B------:R-:W-:Y:S05]  /*1a70*/  BRA.U UP0, `(.L_x_25) ;  /* 0xfffffffd003c7547 */ /* 0x000fea000b83ffff */
.L_x_20:
[----:B-1----:R-:W-:Y:S01]  /*1a80*/  ULEA UR8, UR6, UR4, 0x3 ;  /* 0x0000000406087291 */ /* 0x002fe2000f8e18ff */
[----:B------:R-:W-:Y:S01]  /*1a90*/  SHF.L.U32 R2, R15, 0x1f, RZ ;  /* 0x0000001f0f027819 */ /* 0x000fe200000006ff */
[----:B------:R-:W-:Y:S01]  /*1aa0*/  @!P1 SYNCS.ARRIVE.TRANS64.A1T0 RZ, [UR4+0x98], RZ ;  /* 0x000098ffffff99a7 */ /* 0x000fe20008100004 */
[----:B------:R-:W-:-:S06]  /*1ab0*/  UISETP.GT.AND UP0, UPT, UR15, UR14, UPT ;  /* 0x0000000e0f00728c */ /* 0x000fcc000bf04270 */
[----:B--2---:R1:W2:Y:S03]  /*1ac0*/  SYNCS.PHASECHK.TRANS64.TRYWAIT P0, [UR8+0x30], R2 ;  /* 0x00003002ff0075a7 */ /* 0x0042a60008001108 */
[----:B------:R-:W-:Y:S05]  /*1ad0*/  BRA.U !UP0, `(.L_x_26) ;  /* 0x0000000108d07547 */ /* 0x000fea000b800000 */
[----:B------:R-:W-:Y:S02]  /*1ae0*/  UIADD3 UR29, UPT, UPT, UR7, UR21, URZ ;  /* 0x00000015071d7290 */ /* 0x000fe4000fffe0ff */
[----:B------:R-:W-:Y:S02]  /*1af0*/  UIADD3 UR26, UPT, UPT, UR34, 0x20, URZ ;  /* 0x00000020221a7890 */ /* 0x000fe4000fffe0ff */
[----:B------:R-:W-:Y:S01]  /*1b00*/  UIADD3 UR10, UPT, UPT, UR18, 0x20, URZ ;  /* 0x00000020120a7890 */ /* 0x000fe2000fffe0ff */
[----:B------:R-:W-:-:S11]  /*1b10*/  UMOV UR42, UR6 ;  /* 0x00000006002a7c82 */ /* 0x000fd60008000000 */
.L_x_31:
[----:B-1----:R-:W-:Y:S01]  /*1b20*/  ULEA UR33, UR42, UR4, 0x3 ;  /* 0x000000042a217291 */ /* 0x002fe2000f8e18ff */
[----:B--2---:R-:W-:Y:S01]  /*1b30*/  @!P5 MOV R3, 0x8000 ;  /* 0x000080000003d802 */ /* 0x004fe20000000f00 */
[----:B--2---:R-:W-:Y:S10]  /*1b40*/  @P0 BRA `(.L_x_27) ;  /* 0x00000000000c0947 */ /* 0x004ff40003800000 */
[----:B------:R-:W-:-:S04]  /*1b50*/  SHF.L.U32 R5, R15, 0x1f, RZ ;  /* 0x0000001f0f057819 */ /* 0x000fc800000006ff */
[----:B------:R-:W2:Y:S02]  /*1b60*/  SYNCS.PHASECHK.TRANS64.TRYWAIT P0, [UR33+0x30], R5 ;  /* 0x00003005ff0075a7 */ /* 0x000ea40008001121 */
[----:B--2---:R-:W-:Y:S05]  /*1b70*/  @!P0 BRA `(.L_x_28) ;  /* 0x00000058007c8947 */ /* 0x004fea0003800000 */
.L_x_27:
[----:B------:R2:W-:Y:S01]  /*1b80*/  @!P5 SYNCS.ARRIVE.TRANS64 RZ, [UR33], R3 ;  /* 0x00000003ffffd9a7 */ /* 0x0005e20008000021 */
[----:B------:R-:W-:Y:S04]  /*1b90*/  BSSY.RECONVERGENT B0, `(.L_x_29) ;  /* 0x0000003000007945 */ /* 0x000fe80003800200 */
[----:B------:R-:W-:Y:S05]  /*1ba0*/  @P4 BRA `(.L_x_30) ;  /* 0x0000000000044947 */ /* 0x000fea0003800000 */
[----:B------:R-:W-:Y:S05]  /*1bb0*/  BPT.TRAP 0x1 ;  /* 0x000000040000795c */ /* 0x000fea0000300000 */
.L_x_30:
[----:B------:R-:W-:Y:S05]  /*1bc0*/  BSYNC.RECONVERGENT B0 ;  /* 0x0000000000007941 */ /* 0x000fea0003800200 */
.L_x_29:
        /* <DEDUP_REMOVED lines=32> */
[----:B------:R1:W-:Y:S02]  /*1dd0*/  UTMALDG.3D [UR24], [UR40], desc[UR30] ;  /* 0x00001e18280075b4 */ /* 0x0003e40008011000 */
[----:B------:R-:W-:Y:S01]  /*1de0*/  UISETP.NE.AND UP0, UPT, UR21, UR29, UPT ;  /* 0x0000001d1500728c */ /* 0x000fe2000bf05270 */
[----:B------:R1:W-:Y:S01]  /*1df0*/  UTMALDG.3D [UR16], [UR38], desc[UR30] ;  /* 0x00001e10260075b4 */ /* 0x0003e20008011000 */
[----:B------:R1:W-:Y:S07]  /*1e00*/  UTMALDG.3D [UR8], [UR38], desc[UR30] ;  /* 0x00001e08260075b4 */ /* 0x0003ee0008011000 */
[----:B------:R-:W-:Y:S05]  /*1e10*/  BRA.U UP0, `(.L_x_31) ;  /* 0xfffffffd00407547 */ /* 0x000fea000b83ffff */
.L_x_26:
[----:B-1----:R-:W-:Y:S01]  /*1e20*/  LEA R2, R14, UR4, 0x3 ;  /* 0x000000040e027c11 */ /* 0x002fe2000f8e18ff */
[----:B------:R-:W-:Y:S01]  /*1e30*/  NOP ;  /* 0x0000000000007918 */ /* 0x000fe20000000000 */
[----:B--2---:R-:W-:Y:S02]  /*1e40*/  SHF.L.U32 R3, R12, 0x1f, RZ ;  /* 0x0000001f0c037819 */ /* 0x004fe400000006ff */
[----:B------:R-:W-:Y:S02]  /*1e50*/  LEA R4, R14, UR4, 0x4 ;  /* 0x000000040e047c11 */ /* 0x000fe4000f8e20ff */
[----:B------:R-:W1:Y:S02]  /*1e60*/  SYNCS.PHASECHK.TRANS64.TRYWAIT P0, [R2+URZ+0xa0], R3 ;  /* 0x0000a003020075a7 */ /* 0x000e6400080011ff */
[----:B-1----:R-:W-:Y:S05]  /*1e70*/  @!P0 BRA `(.L_x_32) ;  /* 0x0000005400d48947 */ /* 0x002fea0003800000 */
.L_x_120:
[----:B------:R-:W2:Y:S01]  /*1e80*/  LDS.128 R4, [R4+0x130] ;  /* 0x0001300004047984 */ /* 0x000ea20000000c00 */
[----:B---3--:R-:W-:Y:S01]  /*1e90*/  ISETP.GE.AND P0, PT, R26, 0x1, PT ;  /* 0x000000011a00780c */ /* 0x008fe20003f06270 */
[----:B-1----:R-:W-:Y:S01]  /*1ea0*/  VIADD R2, R2, 0xb0 ;  /* 0x000000b002027836 */ /* 0x002fe20000000000 */
[----:B------:R-:W-:Y:S01]  /*1eb0*/  @!PT LDS RZ, [RZ] ;  /* 0x00000000fffff984 */ /* 0x000fe20000000800 */
[----:B------:R-:W-:Y:S01]  /*1ec0*/  @!PT LDS RZ, [RZ] ;  /* 0x00000000fffff984 */ /* 0x000fe20000000800 */
[----:B------:R-:W-:Y:S01]  /*1ed0*/  @!PT LDS RZ, [RZ] ;  /* 0x00000000fffff984 */ /* 0x000fe20000000800 */
[----:B------:R-:W-:Y:S01]  /*1ee0*/  @!PT LDS RZ, [RZ] ;  /* 0x00000000fffff984 */ /* 0x000fe20000000800 */
[----:B------:R1:W-:Y:S06]  /*1ef0*/  MEMBAR.ALL.CTA ;  /* 0x0000000000007992 */ /* 0x0003ec0000008000 */
[----:B-1----:R-:W1:Y:S01]  /*1f00*/  FENCE.VIEW.ASYNC.S ;  /* 0x00000000000073c6 */ /* 0x002e620000000000 */
[----:B------:R-:W-:-:S04]  /*1f10*/  PRMT R2, RZ, 0x654, R2 ;  /* 0x00000654ff027816 */ /* 0x000fc80000000002 */
[----:B-1----:R1:W-:Y:S01]  /*1f20*/  SYNCS.ARRIVE.TRANS64.RED.A1T0 RZ, [R2+URZ], RZ ;  /* 0x000000ff02ff79a7 */ /* 0x0023e200081004ff */
[----:B--2---:R-:W-:-:S13]  /*1f30*/  LOP3.LUT P2, RZ, R6, 0x1, RZ, 0xc0, !PT ;  /* 0x0000000106ff7812 */ /* 0x004fda000784c0ff */
[----:B------:R-:W-:Y:S01]  /*1f40*/  @P2 SHF.R.U32.HI R3, RZ, 0x10, R5 ;  /* 0x00000010ff032819 */ /* 0x000fe20000011605 */
[----:B------:R-:W-:Y:S01]  /*1f50*/  VOTEU.ANY UP0, P2 ;  /* 0x0000000000ff7886 */ /* 0x000fe20001000100 */
[----:B------:R-:W-:Y:S02]  /*1f60*/  @P2 MOV R13, R4 ;  /* 0x00000004000d2202 */ /* 0x000fe40000000f00 */
[----:B------:R-:W-:Y:S02]  /*1f70*/  @P2 R2UR.BROADCAST UR8, R3 ;  /* 0x00000000030822ca */ /* 0x000fe400008e0000 */
[----:B------:R-:W-:-:S11]  /*1f80*/  @P2 LOP3.LUT R11, R5, 0xffff, RZ, 0xc0, !PT ;  /* 0x0000ffff050b2812 */ /* 0x000fd600078ec0ff */
[----:B------:R-:W-:Y:S01]  /*1f90*/  @UP0 UMOV UR36, UR8 ;  /* 0x0000000800240c82 */ /* 0x000fe20008000000 */
[----:B-1----:R-:W-:Y:S05]  /*1fa0*/  @!P0 BRA `(.L_x_33) ;  /* 0x0000000000b88947 */ /* 0x002fea0003800000 */
[----:B------:R-:W4:Y:S01]  /*1fb0*/  LDC.64 R4, c[0x0][0xb18] ;  /* 0x0002c600ff047b82 */ /* 0x000f220000000a00 */
[----:B------:R-:W-:-:S07]  /*1fc0*/  ISETP.NE.AND P3, PT, R26, 0x1, PT ;  /* 0x000000011a00780c */ /* 0x000fce0003f65270 */
[----:B------:R-:W1:Y:S08]  /*1fd0*/  LDC.64 R6, c[0x0][0xb10] ;  /* 0x0002c400ff067b82 */ /* 0x000e700000000a00 */
[----:B------:R-:W2:Y:S08]  /*1fe0*/  LDC R16, c[0x0][0xb20] ;  /* 0x0002c800ff107b82 */ /* 0x000eb00000000800 */
[----:B------:R-:W3:Y:S01]  /*1ff0*/  LDC R18, c[0x0][0xb0c] ;  /* 0x0002c300ff127b82 */ /* 0x000ee20000000800 */
[----:B----4-:R-:W-:Y:S01]  /*2000*/  IMAD.HI.U32 R17, R0, R5, RZ ;  /* 0x0000000500117227 */ /* 0x010fe200078e00ff */
[----:B------:R-:W-:-:S03]  /*2010*/  ISETP.NE.AND P0, PT, R4, 0x1, PT ;  /* 0x000000010400780c */ /* 0x000fc60003f05270 */
[----:B------:R-:W-:-:S03]  /*2020*/  IMAD.HI.U32 R5, R11, R5, RZ ;  /* 0x000000050b057227 */ /* 0x000fc600078e00ff */
[----:B------:R-:W4:Y:S01]  /*2030*/  LDC.64 R2, c[0x0][0xb28] ;  /* 0x0002ca00ff027b82 */ /* 0x000f220000000a00 */
[----:B-1----:R-:W-:-:S04]  /*2040*/  IMAD.HI.U32 R20, R9, R6, RZ ;  /* 0x0000000609147227 */ /* 0x002fc800078e00ff */
[----:B------:R-:W-:Y:S01]  /*2050*/  IMAD.HI.U32 R22, R13, R6, RZ ;  /* 0x000000060d167227 */ /* 0x000fe200078e00ff */
[----:B------:R-:W-:Y:S02]  /*2060*/  SHF.R.U32.HI R20, RZ, R7, R20 ;  /* 0x00000007ff147219 */ /* 0x000fe40000011614 */
[-C--:B--2---:R-:W-:Y:S02]  /*2070*/  SHF.R.U32.HI R17, RZ, R16.reuse, R17 ;  /* 0x00000010ff117219 */ /* 0x084fe40000011611 */
[----:B------:R-:W-:Y:S02]  /*2080*/  SHF.R.U32.HI R16, RZ, R16, R5 ;  /* 0x00000010ff107219 */ /* 0x000fe40000011605 */
[----:B------:R-:W-:Y:S02]  /*2090*/  SEL R17, R0, R17, !P0 ;  /* 0x0000001100117207 */ /* 0x000fe40004000000 */
[----:B------:R-:W-:Y:S02]  /*20a0*/  SHF.R.U32.HI R22, RZ, R7, R22 ;  /* 0x00000007ff167219 */ /* 0x000fe40000011616 */
[----:B---3--:R-:W-:-:S02]  /*20b0*/  ISETP.NE.AND P1, PT, R18, 0x1, PT ;  /* 0x000000011200780c */ /* 0x008fc40003f25270 */
[----:B------:R-:W-:Y:S02]  /*20c0*/  SEL R5, R11, R16, !P0 ;  /* 0x000000100b057207 */ /* 0x000fe40004000000 */
[----:B------:R-:W-:Y:S02]  /*20d0*/  SEL R19, R9, R20, !P1 ;  /* 0x0000001409137207 */ /* 0x000fe40004800000 */
[----:B------:R-:W-:Y:S01]  /*20e0*/  SEL R7, R13, R22, !P1 ;  /* 0x000000160d077207 */ /* 0x000fe20004800000 */
[----:B----4-:R-:W-:-:S04]  /*20f0*/  IMAD.HI.U32 R20, R17, R2, RZ ;  /* 0x0000000211147227 */ /* 0x010fc800078e00ff */
[----:B------:R-:W-:Y:S01]  /*2100*/  IMAD.HI.U32 R6, R19, R2, RZ ;  /* 0x0000000213067227 */ /* 0x000fe200078e00ff */
[----:B------:R-:W-:-:S04]  /*2110*/  @P3 SHF.R.U32.HI R17, RZ, R3, R20 ;  /* 0x00000003ff113219 */ /* 0x000fc80000011614 */
        /* <DEDUP_REMOVED lines=8> */
[----:B------:R-:W-:-:S04]  /*21a0*/  @!P0 IMAD.HI.U32 R16, R7, R2, RZ ;  /* 0x0000000207108227 */ /* 0x000fc800078e00ff */
[----:B------:R-:W-:Y:S01]  /*21b0*/  IMAD.MOV R2, RZ, RZ, -R6 ;  /* 0x000000ffff027224 */ /* 0x000fe200078e0a06 */
[----:B------:R-:W-:-:S03]  /*21c0*/  @!P0 SHF.R.U32.HI R16, RZ, R3, R16 ;  /* 0x00000003ff108219 */ /* 0x000fc60000011610 */
[----:B------:R-:W-:Y:S01]  /*21d0*/  IMAD R2, R26, R2, R5 ;  /* 0x000000021a027224 */ /* 0x000fe200078e0205 */
[----:B------:R-:W-:Y:S02]  /*21e0*/  @!P0 SEL R3, R7, R16, !P3 ;  /* 0x0000001007038207 */ /* 0x000fe40005800000 */
[----:B------:R-:W-:-:S03]  /*21f0*/  IADD3 R16, PT, PT, -R5, RZ, RZ ;  /* 0x000000ff05107210 */ /* 0x000fc60007ffe1ff */
[--C-:B------:R-:W-:Y:S02]  /*2200*/  @!P0 IMAD.IADD R6, R6, 0x1, -R3.reuse ;  /* 0x0000000106068824 */ /* 0x100fe400078e0a03 */
[----:B------:R-:W-:Y:S01]  /*2210*/  @!P0 IMAD R3, R2, R19, R3 ;  /* 0x0000001302038224 */ /* 0x000fe200078e0203 */
[----:B------:R-:W-:Y:S01]  /*2220*/  IADD3 R2, PT, PT, -R7, RZ, RZ ;  /* 0x000000ff07027210 */ /* 0x000fe20007ffe1ff */
[----:B------:R-:W-:Y:S02]  /*2230*/  @!P0 IMAD R5, R26, R6, R7 ;  /* 0x000000061a058224 */ /* 0x000fe400078e0207 */
[----:B------:R-:W-:Y:S02]  /*2240*/  IMAD R11, R4, R16, R11 ;  /* 0x00000010040b7224 */ /* 0x000fe400078e020b */
[----:B------:R-:W-:Y:S02]  /*2250*/  @!P0 IMAD.MOV.U32 R7, RZ, RZ, R3 ;  /* 0x000000ffff078224 */ /* 0x000fe400078e0003 */
[----:B------:R-:W-:-:S02]  /*2260*/  IMAD R2, R18, R2, R13 ;  /* 0x0000000212027224 */ /* 0x000fc400078e020d */
[----:B------:R-:W-:Y:S02]  /*2270*/  IMAD R11, R5, R4, R11 ;  /* 0x00000004050b7224 */ /* 0x000fe400078e020b */
[----:B------:R-:W-:Y:S02]  /*2280*/  IMAD R13, R7, R18, R2 ;  /* 0x00000012070d7224 */ /* 0x000fe400078e0202 */
.L_x_33:
[----:B------:R-:W1:Y:S02]  /*2290*/  LDCU UR8, c[0x0][0xb30] ;  /* 0x00016600ff0877ac */ /* 0x000e640008000800 */
[----:B-1----:R-:W-:-:S09]  /*22a0*/  UISETP.NE.AND UP0, UPT, UR8, 0x1, UPT ;  /* 0x000000010800788c */ /* 0x002fd2000bf05270 */
[----:B------:R-:W-:Y:S05]  /*22b0*/  BRA.U UP0, `(.L_x_34) ;  /* 0x0000000100407547 */ /* 0x000fea000b800000 */
[----:B------:R-:W1:Y:S08]  /*22c0*/  LDC.64 R4, c[0x0][0xb10] ;  /* 0x0002c400ff047b82 */ /* 0x000e700000000a00 */
[----:B------:R-:W2:Y:S08]  /*22d0*/  LDC.64 R2, c[0x0][0xb18] ;  /* 0x0002c600ff027b82 */ /* 0x000eb00000000a00 */
[----:B------:R-:W3:Y:S08]  /*22e0*/  LDC R6, c[0x0][0xb20] ;  /* 0x0002c800ff067b82 */ /* 0x000ef00000000800 */
[----:B------:R-:W4:Y:S01]  /*22f0*/  LDC R16, c[0x0][0xb0c] ;  /* 0x0002c300ff107b82 */ /* 0x000f220000000800 */
[----:B-1----:R-:W-:-:S05]  /*2300*/  IMAD.HI.U32 R4, R13, R4, RZ ;  /* 0x000000040d047227 */ /* 0x002fca00078e00ff */
[----:B------:R-:W-:Y:S01]  /*2310*/  SHF.R.U32.HI R4, RZ, R5, R4 ;  /* 0x00000005ff047219 */ /* 0x000fe20000011604 */
[----:B--2---:R-:W-:Y:S01]  /*2320*/  IMAD.HI.U32 R3, R11, R3, RZ ;  /* 0x000000030b037227 */ /* 0x004fe200078e00ff */
[----:B------:R-:W-:-:S04]  /*2330*/  ISETP.NE.AND P0, PT, R2, 0x1, PT ;  /* 0x000000010200780c */ /* 0x000fc80003f05270 */
[----:B---3--:R-:W-:-:S04]  /*2340*/  SHF.R.U32.HI R6, RZ, R6, R3 ;  /* 0x00000006ff067219 */ /* 0x008fc80000011603 */
[----:B------:R-:W-:Y:S02]  /*2350*/  SEL R3, R11, R6, !P0 ;  /* 0x000000060b037207 */ /* 0x000fe40004000000 */
[----:B----4-:R-:W-:-:S04]  /*2360*/  ISETP.NE.AND P1, PT, R16, 0x1, PT ;  /* 0x000000011000780c */ /* 0x010fc80003f25270 */
[----:B------:R-:W-:-:S05]  /*2370*/  SEL R4, R13, R4, !P1 ;  /* 0x000000040d047207 */ /* 0x000fca0004800000 */
[----:B------:R-:W-:Y:S02]  /*2380*/  IMAD.IADD R5, R3, 0x1, -R4 ;  /* 0x0000000103057824 */ /* 0x000fe400078e0a04 */
[----:B------:R-:W-:Y:S02]  /*2390*/  IMAD.IADD R3, R4, 0x1, -R3 ;  /* 0x0000000104037824 */ /* 0x000fe400078e0a03 */
[----:B------:R-:W-:Y:S02]  /*23a0*/  IMAD R13, R5, R16, R13 ;  /* 0x00000010050d7224 */ /* 0x000fe400078e020d */
[----:B------:R-:W-:-:S07]  /*23b0*/  IMAD R11, R3, R2, R11 ;  /* 0x00000002030b7224 */ /* 0x000fce00078e020b */
.L_x_34:
[----:B------:R-:W-:Y:S01]  /*23c0*/  VIADD R14, R14, 0x1 ;  /* 0x000000010e0e7836 */ /* 0x000fe20000000000 */
[----:B------:R-:W-:Y:S01]  /*23d0*/  PLOP3.LUT P1, PT, PT, PT, PT, 0x80, 0x8 ;  /* 0x000000000008781c */ /* 0x000fe20003f2f070 */
[----:B------:R-:W-:Y:S02]  /*23e0*/  IMAD.IADD R21, R13, 0x1, R68 ;  /* 0x000000010d157824 */ /* 0x000fe400078e0244 */
[----:B------:R-:W-:Y:S01]  /*23f0*/  IMAD.IADD R20, R11, 0x1, R66 ;  /* 0x000000010b147824 */ /* 0x000fe200078e0242 */
[----:B------:R-:W-:-:S04]  /*2400*/  ISETP.NE.AND P0, PT, R14, 0x2, PT ;  /* 0x000000020e00780c */ /* 0x000fc80003f05270 */
[----:B------:R-:W-:Y:S02]  /*2410*/  SEL R3, RZ, 0x1, P0 ;  /* 0x00000001ff037807 */ /* 0x000fe40000000000 */
[----:B------:R-:W-:Y:S02]  /*2420*/  SEL R14, R14, RZ, P0 ;  /* 0x000000ff0e0e7207 */ /* 0x000fe40000000000 */
[----:B------:R-:W-:Y:S01]  /*2430*/  LOP3.LUT R12, R12, R3, RZ, 0x3c, !PT ;  /* 0x000000030c0c7212 */ /* 0x000fe200078e3cff */
[----:B------:R-:W-:Y:S06]  /*2440*/  @P2 BRA `(.L_x_35) ;  /* 0xfffffff000482947 */ /* 0x000fec000383ffff */
[----:B------:R-:W-:Y:S01]  /*2450*/  UIADD3 UR4, UPT, UPT, UR4, 0x30, URZ ;  /* 0x0000003004047890 */ /* 0x000fe2000fffe0ff */
[----:B------:R-:W-:-:S03]  /*2460*/  SHF.L.U32 R3, R15, 0x1f, RZ ;  /* 0x0000001f0f037819 */ /* 0x000fc600000006ff */
[----:B------:R-:W-:-:S09]  /*2470*/  ULEA UR5, UR6, UR4, 0x3 ;  /* 0x0000000406057291 */ /* 0x000fd2000f8e18ff */
[----:B------:R-:W1:Y:S02]  /*2480*/  SYNCS.PHASECHK.TRANS64.TRYWAIT P0, [UR5], R3 ;  /* 0x00000003ff0075a7 */ /* 0x000e640008001105 */
[----:B-1----:R-:W-:Y:S05]  /*2490*/  @!P0 BRA `(.L_x_36) ;  /* 0x0000005000608947 */ /* 0x002fea0003800000 */
.L_x_122:
[----:B------:R-:W-:-:S04]  /*24a0*/  UIADD3 UR6, UPT, UPT, UR6, 0x1, URZ ;  /* 0x0000000106067890 */ /* 0x000fc8000fffe0ff */
[----:B------:R-:W-:-:S04]  /*24b0*/  UISETP.NE.AND UP0, UPT, UR6, 0x6, UPT ;  /* 0x000000060600788c */ /* 0x000fc8000bf05270 */
[----:B------:R-:W-:Y:S02]  /*24c0*/  USEL UR7, URZ, 0x1, UP0 ;  /* 0x00000001ff077887 */ /* 0x000fe40008000000 */
[----:B------:R-:W-:-:S04]  /*24d0*/  USEL UR6, UR6, URZ, UP0 ;  /* 0x000000ff06067287 */ /* 0x000fc80008000000 */
[----:B------:R-:W-:Y:S01]  /*24e0*/  ULEA UR5, UR6, UR4, 0x3 ;  /* 0x0000000406057291 */ /* 0x000fe2000f8e18ff */
[----:B------:R-:W-:-:S04]  /*24f0*/  LOP3.LUT R2, R15, UR7, RZ, 0x3c, !PT ;  /* 0x000000070f027c12 */ /* 0x000fc8000f8e3cff */
[----:B-1----:R-:W-:-:S04]  /*2500*/  SHF.L.U32 R3, R2, 0x1f, RZ ;  /* 0x0000001f02037819 */ /* 0x002fc800000006ff */
[----:B------:R-:W1:Y:S02]  /*2510*/  SYNCS.PHASECHK.TRANS64.TRYWAIT P0, [UR5], R3 ;  /* 0x00000003ff0075a7 */ /* 0x000e640008001105 */
[----:B-1----:R-:W-:Y:S05]  /*2520*/  @!P0 BRA `(.L_x_37) ;  /* 0x0000005000548947 */ /* 0x002fea0003800000 */
.L_x_124:
        /* <DEDUP_REMOVED lines=9> */
.L_x_126:
        /* <DEDUP_REMOVED lines=9> */
.L_x_128:
        /* <DEDUP_REMOVED lines=9> */
.L_x_130:
[----:B------:R-:W-:-:S04]  /*26e0*/  UIADD3 UR6, UPT, UPT, UR6, 0x1, URZ ;  /* 0x0000000106067890 */ /* 0x000fc8000fffe0ff */
[----:B------:R-:W-:-:S04]  /*26f0*/  UISETP.NE.AND UP0, UPT, UR6, 0x6, UPT ;  /* 0x000000060600788c */ /* 0x000fc8000bf05270 */
[----:B------:R-:W-:Y:S02]  /*2700*/  USEL UR5, URZ, 0x1, UP0 ;  /* 0x00000001ff057887 */ /* 0x000fe40008000000 */
[----:B------:R-:W-:-:S04]  /*2710*/  USEL UR6, UR6, URZ, UP0 ;  /* 0x000000ff06067287 */ /* 0x000fc80008000000 */
[----:B------:R-:W-:Y:S01]  /*2720*/  ULEA UR6, UR6, UR4, 0x3 ;  /* 0x0000000406067291 */ /* 0x000fe2000f8e18ff */
[----:B-1----:R-:W-:-:S04]  /*2730*/  LOP3.LUT R3, R2, UR5, RZ, 0x3c, !PT ;  /* 0x0000000502037c12 */ /* 0x002fc8000f8e3cff */
[----:B------:R-:W-:Y:S01]  /*2740*/  SHF.L.U32 R3, R3, 0x1f, RZ ;  /* 0x0000001f03037819 */ /* 0x000fe200000006ff */
[----:B----4-:R-:W-:-:S07]  /*2750*/  IMAD.U32 R0, RZ, RZ, UR6 ;  /* 0x00000006ff007e24 */ /* 0x010fce000f8e00ff */
.L_x_41:
[----:B-1----:R1:W2:Y:S02]  /*2760*/  SYNCS.PHASECHK.TRANS64.TRYWAIT P0, [R0+URZ], R3 ;  /* 0x00000003000075a7 */ /* 0x0022a400080011ff */
[----:B--2---:R-:W-:Y:S05]  /*2770*/  @!P0 NANOSLEEP.SYNCS 0x989680 ;  /* 0x009896800000895d */ /* 0x004fea0003900000 */
[----:B------:R-:W2:Y:S02]  /*2780*/  @!P0 SYNCS.PHASECHK.TRANS64 P0, [R0+URZ], R3 ;  /* 0x00000003000085a7 */ /* 0x000ea400080010ff */
[----:B--2---:R-:W-:Y:S05]  /*2790*/  @P0 EXIT ;  /* 0x000000000000094d */ /* 0x004fea0003800000 */
[----:B------:R-:W-:Y:S05]  /*27a0*/  BRA `(.L_x_41) ;  /* 0xfffffffc00ec7947 */ /* 0x000fea000383ffff */
.L_x_17:
[----:B------:R-:W-:-:S04]  /*27b0*/  UISETP.NE.AND UP1, UPT, UR37, URZ, UPT ;  /* 0x000000ff2500728c */ /* 0x000fc8000bf25270 */
[----:B------:R-:W-:-:S09]  /*27c0*/  UISETP.NE.OR UP1, UPT, UR8, 0x1, UP1 ;  /* 0x000000010800788c */ /* 0x000fd20008f25670 */
[----:B------:R-:W-:Y:S05]  /*27d0*/  BRA.U UP1, `(.L_x_42) ;  /* 0x0000000501487547 */ /* 0x000fea000b800000 */
[----:B------:R-:W-:Y:S01]  /*27e0*/  ISETP.NE.AND P2, PT, R2, RZ, PT ;  /* 0x000000ff0200720c */ /* 0x000fe20003f45270 */
[----:B------:R-:W-:Y:S01]  /*27f0*/  IMAD.MOV.U32 R12, RZ, RZ, 0x1 ;  /* 0x00000001ff0c7424 */ /* 0x000fe200078e00ff */
[----:B------:R-:W-:Y:S02]  /*2800*/  CS2R R10, SRZ ;  /* 0x00000000000a7805 */ /* 0x000fe4000001ff00 */
[----:B------:R-:W-:Y:S01]  /*2810*/  CS2R R8, SRZ ;  /* 0x0000000000087805 */ /* 0x000fe2000001ff00 */
[----:B------:R-:W-:Y:S01]  /*2820*/  UMOV UR4, 0x400 ;  /* 0x0000040000047882 */ /* 0x000fe20000000000 */
[----:B------:R-:W-:Y:S01]  /*2830*/  UMOV UR6, URZ ;  /* 0x000000ff00067c82 */ /* 0x000fe20008000000 */
[----:B------:R-:W-:-:S12]  /*2840*/  ULEA UR37, UR37, UR4, 0x18 ;  /* 0x0000000425257291 */ /* 0x000fd8000f8ec0ff */
.L_x_46:
[----:B------:R-:W-:Y:S02]  /*2850*/  LEA R0, R8, UR37, 0x3 ;  /* 0x0000002508007c11 */ /* 0x000fe4000f8e18ff */
[----:B------:R-:W-:-:S03]  /*2860*/  SHF.L.U32 R5, R9, 0x1f, RZ ;  /* 0x0000001f09057819 */ /* 0x000fc600000006ff */
[----:B------:R-:W-:Y:S01]  /*2870*/  VIADD R4, R0, 0x110 ;  /* 0x0000011000047836 */ /* 0x000fe20000000000 */
[----:B------:R-:W1:Y:S02]  /*2880*/  SYNCS.PHASECHK.TRANS64.TRYWAIT P0, [R0+URZ+0x100], R5 ;  /* 0x00010005000075a7 */ /* 0x000e6400080011ff */
[----:B-1----:R-:W-:Y:S05]  /*2890*/  @!P0 BRA `(.L_x_43) ;  /* 0x0000004c00d88947 */ /* 0x002fea0003800000 */
.L_x_131:
[----:B------:R-:W-:Y:S01]  /*28a0*/  ULEA UR5, UR6, UR37, 0x3 ;  /* 0x0000002506057291 */ /* 0x000fe2000f8e18ff */
[----:B------:R-:W-:Y:S02]  /*28b0*/  PRMT R4, RZ, 0x654, R4 ;  /* 0x00000654ff047816 */ /* 0x000fe40000000004 */
[----:B-1----:R-:W-:Y:S01]  /*28c0*/  SHF.L.U32 R5, R12, 0x1f, RZ ;  /* 0x0000001f0c057819 */ /* 0x002fe200000006ff */
[----:B------:R-:W-:Y:S01]  /*28d0*/  UIADD3 UR4, UPT, UPT, UR5, 0xa0, URZ ;  /* 0x000000a005047890 */ /* 0x000fe2000fffe0ff */
[----:B------:R1:W-:Y:S05]  /*28e0*/  SYNCS.ARRIVE.TRANS64.RED.A1T0 RZ, [R4+URZ], RZ ;  /* 0x000000ff04ff79a7 */ /* 0x0003ea00081004ff */
[----:B------:R-:W-:Y:S01]  /*28f0*/  IMAD.U32 R7, RZ, RZ, UR4 ;  /* 0x00000004ff077e24 */ /* 0x000fe2000f8e00ff */
[----:B------:R-:W2:Y:S04]  /*2900*/  SYNCS.PHASECHK.TRANS64.TRYWAIT P0, [UR5+0xb0], R5 ;  /* 0x0000b005ff0075a7 */ /* 0x000ea80008001105 */
[----:B------:R-:W-:Y:S01]  /*2910*/  PRMT R6, R2, 0x654, R7 ;  /* 0x0000065402067816 */ /* 0x000fe20000000007 */
[----:B-1----:R-:W-:Y:S01]  /*2920*/  @!P2 IMAD.MOV.U32 R4, RZ, RZ, 0x10 ;  /* 0x00000010ff04a424 */ /* 0x002fe200078e00ff */
[----:B--2---:R-:W-:Y:S06]  /*2930*/  @!P0 BRA `(.L_x_44) ;  /* 0x0000004c00c48947 */ /* 0x004fec0003800000 */
.L_x_133:
[----:B------:R-:W-:Y:S01]  /*2940*/  ULEA UR4, UR6, UR37, 0x4 ;  /* 0x0000002506047291 */ /* 0x000fe2000f8e20ff */
[----:B------:R-:W-:Y:S01]  /*2950*/  SEL R3, R6, R3, !P2 ;  /* 0x0000000306037207 */ /* 0x000fe20005000000 */
[----:B------:R-:W-:Y:S01]  /*2960*/  UIADD3 UR5, UPT, UPT, UR5, 0xa0, URZ ;  /* 0x000000a005057890 */ /* 0x000fe2000fffe0ff */
[----:B-1----:R-:W-:Y:S01]  /*2970*/  LEA R0, R11, UR37, 0x3 ;  /* 0x000000250b007c11 */ /* 0x002fe2000f8e18ff */
[----:B------:R-:W-:Y:S01]  /*2980*/  UIADD3 UR4, UPT, UPT, UR4, 0x130, URZ ;  /* 0x0000013004047890 */ /* 0x000fe2000fffe0ff */
[----:B------:R-:W-:Y:S01]  /*2990*/  SHF.L.U32 R5, R10, 0x1f, RZ ;  /* 0x0000001f0a057819 */ /* 0x000fe200000006ff */
[----:B------:R1:W-:Y:S01]  /*29a0*/  @!P2 SYNCS.ARRIVE.TRANS64.RED RZ, [R3+URZ], R4 ;  /* 0x0000000403ffa9a7 */ /* 0x0003e200080004ff */
[----:B------:R-:W-:Y:S01]  /*29b0*/  UIADD3 UR6, UPT, UPT, UR6, 0x1, URZ ;  /* 0x0000000106067890 */ /* 0x000fe2000fffe0ff */
[----:B------:R-:W-:-:S03]  /*29c0*/  VIADD R8, R8, 0x1 ;  /* 0x0000000108087836 */ /* 0x000fc60000000000 */
[----:B------:R-:W-:Y:S02]  /*29d0*/  UISETP.NE.AND UP0, UPT, UR6, 0x2, UPT ;  /* 0x000000020600788c */ /* 0x000fe4000bf05270 */
[----:B------:R-:W-:Y:S06]  /*29e0*/  UGETNEXTWORKID.BROADCAST [UR4], [UR5] ;  /* 0x00000000040073ca */ /* 0x000fec0008000100 */
[----:B------:R-:W-:Y:S01]  /*29f0*/  USEL UR4, URZ, 0x1, UP0 ;  /* 0x00000001ff047887 */ /* 0x000fe20008000000 */
[----:B------:R-:W-:Y:S01]  /*2a00*/  ISETP.NE.AND P0, PT, R8, 0x2, PT ;  /* 0x000000020800780c */ /* 0x000fe20003f05270 */
[----:B------:R-:W-:Y:S01]  /*2a10*/  USEL UR6, UR6, URZ, UP0 ;  /* 0x000000ff06067287 */ /* 0x000fe20008000000 */
[----:B------:R-:W2:Y:S03]  /*2a20*/  SYNCS.PHASECHK.TRANS64.TRYWAIT P1, [R0+URZ+0xa0], R5 ;  /* 0x0000a005000075a7 */ /* 0x000ea600080211ff */
[----:B------:R-:W-:Y:S01]  /*2a30*/  LOP3.LUT R12, R12, UR4, RZ, 0x3c, !PT ;  /* 0x000000040c0c7c12 */ /* 0x000fe2000f8e3cff */
[----:B-12---:R-:W-:Y:S07]  /*2a40*/  @!P1 BRA `(.L_x_45) ;  /* 0x0000004c00989947 */ /* 0x006fee0003800000 */
.L_x_134:
[C---:B------:R-:W-:Y:S01]  /*2a50*/  LEA R4, R11.reuse, UR37, 0x4 ;  /* 0x000000250b047c11 */ /* 0x040fe2000f8e20ff */
[----:B-1----:R-:W-:Y:S01]  /*2a60*/  VIADD R0, R0, 0xb0 ;  /* 0x000000b000007836 */ /* 0x002fe20000000000 */
[----:B------:R-:W-:Y:S01]  /*2a70*/  SEL R8, R8, RZ, P0 ;  /* 0x000000ff08087207 */ /* 0x000fe20000000000 */
[----:B------:R-:W-:-:S03]  /*2a80*/  VIADD R11, R11, 0x1 ;  /* 0x000000010b0b7836 */ /* 0x000fc60000000000 */
[----:B------:R-:W1:Y:S01]  /*2a90*/  LDS.128 R4, [R4+0x130] ;  /* 0x0001300004047984 */ /* 0x000e620000000c00 */
[----:B------:R-:W-:Y:S02]  /*2aa0*/  PRMT R0, RZ, 0x654, R0 ;  /* 0x00000654ff007816 */ /* 0x000fe40000000000 */
[C---:B------:R-:W-:Y:S01]  /*2ab0*/  ISETP.NE.AND P1, PT, R11.reuse, 0x2, PT ;  /* 0x000000020b00780c */ /* 0x040fe20003f25270 */
[----:B------:R-:W-:Y:S01]  /*2ac0*/  @!PT LDS RZ, [RZ] ;  /* 0x00000000fffff984 */ /* 0x000fe20000000800 */
[----:B------:R-:W-:Y:S01]  /*2ad0*/  @!PT LDS RZ, [RZ] ;  /* 0x00000000fffff984 */ /* 0x000fe20000000800 */
[----:B------:R-:W-:Y:S01]  /*2ae0*/  @!PT LDS RZ, [RZ] ;  /* 0x00000000fffff984 */ /* 0x000fe20000000800 */
[----:B------:R-:W-:Y:S01]  /*2af0*/  @!PT LDS RZ, [RZ] ;  /* 0x00000000fffff984 */ /* 0x000fe20000000800 */
[----:B------:R2:W-:Y:S06]  /*2b00*/  MEMBAR.ALL.CTA ;  /* 0x0000000000007992 */ /* 0x0005ec0000008000 */
[----:B--2---:R-:W2:Y:S01]  /*2b10*/  FENCE.VIEW.ASYNC.S ;  /* 0x00000000000073c6 */ /* 0x004ea20000000000 */
[----:B------:R-:W-:Y:S01]  /*2b20*/  SEL R11, R11, RZ, P1 ;  /* 0x000000ff0b0b7207 */ /* 0x000fe20000800000 */
[----:B--2---:R2:W-:Y:S01]  /*2b30*/  SYNCS.ARRIVE.TRANS64.RED.A1T0 RZ, [R0+URZ], RZ ;  /* 0x000000ff00ff79a7 */ /* 0x0045e200081004ff */
[----:B-1----:R-:W-:-:S02]  /*2b40*/  LOP3.LUT P3, RZ, R6, 0x1, RZ, 0xc0, !PT ;  /* 0x0000000106ff7812 */ /* 0x002fc4000786c0ff */
[----:B------:R-:W-:-:S04]  /*2b50*/  SEL R5, RZ, 0x1, P1 ;  /* 0x00000001ff057807 */ /* 0x000fc80000800000 */
[----:B------:R-:W-:Y:S02]  /*2b60*/  LOP3.LUT R10, R10, R5, RZ, 0x3c, !PT ;  /* 0x000000050a0a7212 */ /* 0x000fe400078e3cff */
[----:B--2---:R-:W-:-:S04]  /*2b70*/  SEL R0, RZ, 0x1, P0 ;  /* 0x00000001ff007807 */ /* 0x004fc80000000000 */
[----:B------:R-:W-:Y:S01]  /*2b80*/  LOP3.LUT R9, R9, R0, RZ, 0x3c, !PT ;  /* 0x0000000009097212 */ /* 0x000fe200078e3cff */
[----:B------:R-:W-:Y:S06]  /*2b90*/  @P3 BRA `(.L_x_46) ;  /* 0xfffffffc002c3947 */ /* 0x000fec000383ffff */
[----:B------:R-:W-:Y:S01]  /*2ba0*/  ULEA UR5, UR6, UR37, 0x3 ;  /* 0x0000002506057291 */ /* 0x000fe2000f8e18ff */
[----:B------:R-:W-:-:S08]  /*2bb0*/  SHF.L.U32 R3, R12, 0x1f, RZ ;  /* 0x0000001f0c037819 */ /* 0x000fd000000006ff */
[----:B------:R-:W1:Y:S02]  /*2bc0*/  SYNCS.PHASECHK.TRANS64 P0, [UR5+0xb0], R3 ;  /* 0x0000b003ff0075a7 */ /* 0x000e640008001005 */
[----:B-1----:R-:W-:Y:S05]  /*2bd0*/  @P0 BRA `(.L_x_47) ;  /* 0x0000000000080947 */ /* 0x002fea0003800000 */
[----:B------:R-:W1:Y:S02]  /*2be0*/  SYNCS.PHASECHK.TRANS64.TRYWAIT P0, [UR5+0xb0], R3 ;  /* 0x0000b003ff0075a7 */ /* 0x000e640008001105 */
[----:B-1----:R-:W-:Y:S05]  /*2bf0*/  @!P0 BRA `(.L_x_48) ;  /* 0x0000004c00408947 */ /* 0x002fea0003800000 */
.L_x_47:
[----:B------:R-:W-:-:S04]  /*2c00*/  UIADD3 UR4, UPT, UPT, UR6, 0x1, URZ ;  /* 0x0000000106047890 */ /* 0x000fc8000fffe0ff */
[----:B------:R-:W-:-:S04]  /*2c10*/  UISETP.NE.AND UP0, UPT, UR4, 0x2, UPT ;  /* 0x000000020400788c */ /* 0x000fc8000bf05270 */
[----:B------:R-:W-:Y:S02]  /*2c20*/  USEL UR7, URZ, 0x1, UP0 ;  /* 0x00000001ff077887 */ /* 0x000fe40008000000 */
[----:B------:R-:W-:-:S04]  /*2c30*/  USEL UR4, UR4, URZ, UP0 ;  /* 0x000000ff04047287 */ /* 0x000fc80008000000 */
[----:B------:R-:W-:Y:S01]  /*2c40*/  ULEA UR4, UR4, UR37, 0x3 ;  /* 0x0000002504047291 */ /* 0x000fe2000f8e18ff */
[----:B-1----:R-:W-:-:S04]  /*2c50*/  LOP3.LUT R3, R12, UR7, RZ, 0x3c, !PT ;  /* 0x000000070c037c12 */ /* 0x002fc8000f8e3cff */
[----:B------:R-:W-:-:S04]  /*2c60*/  SHF.L.U32 R0, R3, 0x1f, RZ ;  /* 0x0000001f03007819 */ /* 0x000fc800000006ff */
[----:B------:R-:W1:Y:S02]  /*2c70*/  SYNCS.PHASECHK.TRANS64 P0, [UR4+0xb0], R0 ;  /* 0x0000b000ff0075a7 */ /* 0x000e640008001004 */
[----:B-1----:R-:W-:Y:S05]  /*2c80*/  @P0 EXIT ;  /* 0x000000000000094d */ /* 0x002fea0003800000 */
[----:B------:R-:W-:Y:S02]  /*2c90*/  SHF.L.U32 R3, R3, 0x1f, RZ ;  /* 0x0000001f03037819 */ /* 0x000fe400000006ff */
[----:B------:R-:W-:-:S07]  /*2ca0*/  MOV R0, UR4 ;  /* 0x0000000400007c02 */ /* 0x000fce0008000f00 */
.L_x_49:
[----:B-1----:R1:W2:Y:S02]  /*2cb0*/  SYNCS.PHASECHK.TRANS64.TRYWAIT P0, [R0+URZ+0xb0], R3 ;  /* 0x0000b003000075a7 */ /* 0x0022a400080011ff */
[----:B--2---:R-:W-:Y:S05]  /*2cc0*/  @!P0 NANOSLEEP.SYNCS 0x989680 ;  /* 0x009896800000895d */ /* 0x004fea0003900000 */
[----:B------:R-:W2:Y:S02]  /*2cd0*/  @!P0 SYNCS.PHASECHK.TRANS64 P0, [R0+URZ+0xb0], R3 ;  /* 0x0000b003000085a7 */ /* 0x000ea400080010ff */
[----:B--2---:R-:W-:Y:S05]  /*2ce0*/  @P0 EXIT ;  /* 0x000000000000094d */ /* 0x004fea0003800000 */
[----:B------:R-:W-:Y:S05]  /*2cf0*/  BRA `(.L_x_49) ;  /* 0xfffffffc00ec7947 */ /* 0x000fea000383ffff */
.L_x_42:
[----:B------:R-:W-:-:S09]  /*2d00*/  UISETP.NE.AND UP1, UPT, UR8, URZ, UPT ;  /* 0x000000ff0800728c */ /* 0x000fd2000bf25270 */
[----:B------:R-:W-:Y:S05]  /*2d10*/  BRA.U UP1, `(.L_x_50) ;  /* 0x00000011013c7547 */ /* 0x000fea000b800000 */
[----:B------:R-:W-:Y:S01]  /*2d20*/  UMOV UR4, 0x40 ;  /* 0x0000004000047882 */ /* 0x000fe20000000000 */
[----:B------:R-:W-:Y:S01]  /*2d30*/  NOP ;  /* 0x0000000000007918 */ /* 0x000fe20000000000 */
[----:B------:R-:W-:Y:S01]  /*2d40*/  ULEA UR4, UR37, UR4, 0x18 ;  /* 0x0000000425047291 */ /* 0x000fe2000f8ec0ff */
[----:B------:R-:W-:Y:S02]  /*2d50*/  UMOV UR5, 0x400 ;  /* 0x0000040000057882 */ /* 0x000fe40000000000 */
[----:B------:R-:W-:-:S06]  /*2d60*/  ULEA UR37, UR37, UR5, 0x18 ;  /* 0x0000000525257291 */ /* 0x000fcc000f8ec0ff */
[----:B------:R-:W1:Y:S02]  /*2d70*/  LDS.U8 R0, [UR4+0x1c] ;  /* 0x00001c04ff007984 */ /* 0x000e640008000000 */
[----:B-1----:R-:W-:-:S13]  /*2d80*/  ISETP.NE.AND P0, PT, R0, RZ, PT ;  /* 0x000000ff0000720c */ /* 0x002fda0003f05270 */
[----:B------:R-:W-:Y:S05]  /*2d90*/  @P0 BRA `(.L_x_51) ;  /* 0x0000000000580947 */ /* 0x000fea0003800000 */
[----:B------:R-:W-:-:S13]  /*2da0*/  ELECT P0, URZ, PT ;  /* 0x0000000000ff782f */ /* 0x000fda0003800000 */
[----:B------:R-:W-:Y:S05]  /*2db0*/  @!P0 BRA `(.L_x_52) ;  /* 0x0000000000608947 */ /* 0x000fea0003800000 */
[----:B------:R-:W-:Y:S01]  /*2dc0*/  UMOV UR5, 0x10 ;  /* 0x0000001000057882 */ /* 0x000fe20000000000 */
[----:B------:R-:W-:Y:S01]  /*2dd0*/  HFMA2 R0, -RZ, RZ, 0, 5.9604644775390625e-08 ;  /* 0x00000001ff007431 */ /* 0x000fe200000001ff */
[----:B------:R-:W-:-:S03]  /*2de0*/  MOV R2, 0xffff ;  /* 0x0000ffff00027802 */ /* 0x000fc60000000f00 */
[----:B------:R-:W-:Y:S04]  /*2df0*/  DEPBAR.LE SB1, 0x36 ;  /* 0x00009d800000791a */ /* 0x000fe80000000000 */
[----:B------:R-:W1:Y:S02]  /*2e00*/  UTCATOMSWS.FIND_AND_SET.ALIGN UP0, UR5, UR5 ;  /* 0x00000005000575e3 */ /* 0x000e640008000800 */
[----:B-1----:R-:W-:Y:S01]  /*2e10*/  MOV R3, UR5 ;  /* 0x0000000500037c02 */ /* 0x002fe20008000f00 */
[----:B------:R-:W-:Y:S06]  /*2e20*/  BRA.U UP0, `(.L_x_53) ;  /* 0x0000000100187547 */ /* 0x000fec000b800000 */
.L_x_54:
[----:B------:R-:W-:Y:S05]  /*2e30*/  NANOSLEEP 0x64 ;  /* 0x000000640000795d */ /* 0x000fea0003800000 */
[----:B------:R-:W-:-:S05]  /*2e40*/  UMOV UR5, 0x10 ;  /* 0x0000001000057882 */ /* 0x000fca0000000000 */
[----:B------:R-:W-:Y:S04]  /*2e50*/  DEPBAR.LE SB1, 0x36 ;  /* 0x00009d800000791a */ /* 0x000fe80000000000 */
[----:B------:R-:W1:Y:S02]  /*2e60*/  UTCATOMSWS.FIND_AND_SET.ALIGN UP0, UR5, UR5 ;  /* 0x00000005000575e3 */ /* 0x000e640008000800 */
[----:B-1----:R-:W-:Y:S01]  /*2e70*/  MOV R3, UR5 ;  /* 0x0000000500037c02 */ /* 0x002fe20008000f00 */
[----:B------:R-:W-:Y:S05]  /*2e80*/  BRA.U !UP0, `(.L_x_54) ;  /* 0xfffffffd08e87547 */ /* 0x000fea000b83ffff */
.L_x_53:
[-C--:B------:R-:W-:Y:S02]  /*2e90*/  SHF.L.U32 R2, R2, R3.reuse, RZ ;  /* 0x0000000302027219 */ /* 0x080fe400000006ff */
[----:B------:R-:W-:Y:S01]  /*2ea0*/  SHF.L.U32 R0, R0, R3, RZ ;  /* 0x0000000300007219 */ /* 0x000fe200000006ff */
[----:B------:R-:W-:Y:S02]  /*2eb0*/  IMAD.SHL.U32 R3, R3, 0x20, RZ ;  /* 0x0000002003037824 */ /* 0x000fe400078e00ff */
[----:B------:R1:W-:Y:S04]  /*2ec0*/  ATOMS.OR RZ, [UR4+0x14], R2 ;  /* 0x00001402ffff798c */ /* 0x0003e8000b000004 */
[----:B------:R1:W-:Y:S04]  /*2ed0*/  ATOMS.OR RZ, [UR4+0x18], R0 ;  /* 0x00001800ffff798c */ /* 0x0003e8000b000004 */
[----:B------:R1:W-:Y:S01]  /*2ee0*/  STS [UR37+0x150], R3 ;  /* 0x00015003ff007988 */ /* 0x0003e20008000825 */
[----:B------:R-:W-:Y:S05]  /*2ef0*/  BRA `(.L_x_52) ;  /* 0x0000000000107947 */ /* 0x000fea0003800000 */
.L_x_51:
[----:B------:R-:W-:Y:S02]  /*2f00*/  MOV R0, 0xffffffff ;  /* 0xffffffff00007802 */ /* 0x000fe40000000f00 */
[----:B------:R-:W-:-:S03]  /*2f10*/  MOV R2, 0x2f40 ;  /* 0x00002f4000027802 */ /* 0x000fc60000000f00 */
[----:B------:R1:W-:Y:S04]  /*2f20*/  STS [UR37+0x150], R0 ;  /* 0x00015000ff007988 */ /* 0x0003e80008000825 */
[----:B-1-3-5:R-:W-:Y:S05]  /*2f30*/  CALL.REL.NOINC `($__internal_1_$__cuda_sm10x_tcgen05_guardrail_trap_phase_invalid_during_alloc) ;  /* 0x0000005000147944 */ /* 0x02afea0003c00000 */
.L_x_52:
[----:B------:R-:W-:Y:S05]  /*2f40*/  WARPSYNC.ALL ;  /* 0x0000000000007948 */ /* 0x000fea0003800000 */
[----:B------:R-:W2:Y:S01]  /*2f50*/  S2UR UR5, SR_CgaCtaId ;  /* 0x00000000000579c3 */ /* 0x000ea20000008800 */
[----:B------:R-:W-:Y:S01]  /*2f60*/  UMOV UR4, 0x400 ;  /* 0x0000040000047882 */ /* 0x000fe20000000000 */
[----:B------:R-:W-:-:S06]  /*2f70*/  NOP ;  /* 0x0000000000007918 */ /* 0x000fcc0000000000 */
[----:B------:R-:W-:Y:S06]  /*2f80*/  BAR.ARV 0x6, 0xa0 ;  /* 0x0182800000007b1d */ /* 0x000fec0000002000 */
[----:B------:R-:W4:Y:S01]  /*2f90*/  LDCU UR7, c[0x0][0x38c] ;  /* 0x00007180ff0777ac */ /* 0x000f220008000800 */
[----:B------:R-:W-:Y:S01]  /*2fa0*/  IMAD.MOV.U32 R11, RZ, RZ, 0x1 ;  /* 0x00000001ff0b7424 */ /* 0x000fe200078e00ff */
[----:B------:R-:W-:Y:S01]  /*2fb0*/  CS2R R8, SRZ ;  /* 0x0000000000087805 */ /* 0x000fe2000001ff00 */
[----:B------:R-:W-:Y:S01]  /*2fc0*/  IMAD.MOV.U32 R10, RZ, RZ, RZ ;  /* 0x000000ffff0a7224 */ /* 0x000fe200078e00ff */
[----:B------:R-:W3:Y:S01]  /*2fd0*/  LDCU UR6, c[0x0][0x38c] ;  /* 0x00007180ff0677ac */ /* 0x000ee20008000800 */
[----:B------:R-:W-:Y:S01]  /*2fe0*/  UMOV UR15, URZ ;  /* 0x000000ff000f7c82 */ /* 0x000fe20008000000 */
[----:B------:R-:W-:Y:S01]  /*2ff0*/  UMOV UR14, URZ ;  /* 0x000000ff000e7c82 */ /* 0x000fe20008000000 */
[----:B--2---:R-:W-:Y:S01]  /*3000*/  ULEA UR5, UR5, UR4, 0x18 ;  /* 0x0000000405057291 */ /* 0x004fe2000f8ec0ff */
[----:B------:R-:W-:Y:S01]  /*3010*/  UMOV UR32, 0x0 ;  /* 0x0000000000207882 */ /* 0x000fe20000000000 */
[----:B------:R-:W-:-:S02]  /*3020*/  UMOV UR33, 0x4118910 ;  /* 0x0411891000217882 */ /* 0x000fc40000000000 */
[----:B------:R-:W-:Y:S02]  /*3030*/  UIADD3 UR9, UPT, UPT, UR5, 0x6800, URZ ;  /* 0x0000680005097890 */ /* 0x000fe4000fffe0ff */
[----:B------:R-:W-:Y:S02]  /*3040*/  UIADD3 UR10, UPT, UPT, UR5, 0x1e800, URZ ;  /* 0x0001e800050a7890 */ /* 0x000fe4000fffe0ff */
[----:B----4-:R-:W-:Y:S01]  /*3050*/  UIADD3 UR7, UPT, UPT, UR7, 0x3f, URZ ;  /* 0x0000003f07077890 */ /* 0x010fe2000fffe0ff */
[----:B-1----:R-:W1:Y:S01]  /*3060*/  LDS R0, [UR5+0x150] ;  /* 0x00015005ff007984 */ /* 0x002e620008000800 */
[----:B------:R-:W-:Y:S02]  /*3070*/  USHF.R.U32.HI UR9, URZ, 0x4, UR9 ;  /* 0x00000004ff097899 */ /* 0x000fe40008011609 */
[----:B------:R-:W-:Y:S02]  /*3080*/  USHF.R.S32.HI UR4, URZ, 0x1f, UR7 ;  /* 0x0000001fff047899 */ /* 0x000fe40008011407 */
[----:B------:R-:W-:-:S02]  /*3090*/  USHF.R.U32.HI UR10, URZ, 0x4, UR10 ;  /* 0x00000004ff0a7899 */ /* 0x000fc4000801160a */
[----:B------:R-:W-:Y:S02]  /*30a0*/  ULEA.HI UR4, UR4, UR7, URZ, 0x6 ;  /* 0x0000000704047291 */ /* 0x000fe4000f8f30ff */
[----:B------:R-:W-:Y:S02]  /*30b0*/  ULOP3.LUT UR9, UR9, 0x3fff, URZ, 0xc0, !UPT ;  /* 0x00003fff09097892 */ /* 0x000fe4000f8ec0ff */
[----:B------:R-:W-:Y:S02]  /*30c0*/  USHF.R.S32.HI UR4, URZ, 0x6, UR4 ;  /* 0x00000006ff047899 */ /* 0x000fe40008011404 */
[----:B------:R-:W-:Y:S02]  /*30d0*/  ULOP3.LUT UR10, UR10, 0x3fff, URZ, 0xc0, !UPT ;  /* 0x00003fff0a0a7892 */ /* 0x000fe4000f8ec0ff */
[----:B------:R-:W-:Y:S01]  /*30e0*/  UISETP.LT.AND UP0, UPT, UR4, 0x1, UPT ;  /* 0x000000010400788c */ /* 0x000fe2000bf01270 */
[----:B------:R-:W-:Y:S01]  /*30f0*/  UMOV UR30, 0x0 ;  /* 0x00000000001e7882 */ /* 0x000fe20000000000 */
[----:B------:R-:W-:-:S02]  /*3100*/  UMOV UR31, 0x4118910 ;  /* 0x04118910001f7882 */ /* 0x000fc40000000000 */
[----:B------:R-:W-:Y:S01]  /*3110*/  USEL UR8, UR4, 0x1, !UP0 ;  /* 0x0000000104087887 */ /* 0x000fe2000c000000 */
[----:B------:R-:W-:Y:S01]  /*3120*/  UMOV UR28, 0x0 ;  /* 0x00000000001c7882 */ /* 0x000fe20000000000 */
[----:B------:R-:W-:Y:S01]  /*3130*/  UMOV UR29, 0x4118910 ;  /* 0x04118910001d7882 */ /* 0x000fe20000000000 */
[----:B------:R-:W-:Y:S01]  /*3140*/  UMOV UR26, 0x0 ;  /* 0x00000000001a7882 */ /* 0x000fe20000000000 */
[----:B------:R-:W-:Y:S01]  /*3150*/  UMOV UR27, 0x4118910 ;  /* 0x04118910001b7882 */ /* 0x000fe20000000000 */
[----:B------:R-:W-:Y:S01]  /*3160*/  UMOV UR24, 0x0 ;  /* 0x0000000000187882 */ /* 0x000fe20000000000 */
[----:B------:R-:W-:Y:S01]  /*3170*/  UMOV UR25, 0x4118910 ;  /* 0x0411891000197882 */ /* 0x000fe20000000000 */
[----:B------:R-:W-:Y:S01]  /*3180*/  UMOV UR22, 0x0 ;  /* 0x0000000000167882 */ /* 0x000fe20000000000 */
[----:B------:R-:W-:Y:S01]  /*3190*/  UMOV UR23, 0x4118910 ;  /* 0x0411891000177882 */ /* 0x000fe20000000000 */
[----:B------:R-:W-:Y:S02]  /*31a0*/  ULOP3.LUT UR9, UR9, 0x2000000, URZ, 0xfc, !UPT ;  /* 0x0200000009097892 */ /* 0x000fe4000f8efcff */
[----:B------:R-:W-:-:S02]  /*31b0*/  ULOP3.LUT UR10, UR10, 0x2000000, URZ, 0xfc, !UPT ;  /* 0x020000000a0a7892 */ /* 0x000fc4000f8efcff */
[----:B------:R-:W-:Y:S02]  /*31c0*/  UIADD3 UR8, UPT, UPT, -UR8, URZ, URZ ;  /* 0x000000ff08087290 */ /* 0x000fe4000fffe1ff */
[----:B---3--:R-:W-:Y:S01]  /*31d0*/  UISETP.GE.AND UP3, UPT, UR6, 0x1, UPT ;  /* 0x000000010600788c */ /* 0x008fe2000bf66270 */
[----:B------:R-:W-:Y:S01]  /*31e0*/  UMOV UR20, 0x0 ;  /* 0x0000000000147882 */ /* 0x000fe20000000000 */
[----:B------:R-:W-:Y:S01]  /*31f0*/  UMOV UR21, 0x4118910 ;  /* 0x0411891000157882 */ /* 0x000fe20000000000 */
[----:B------:R-:W-:Y:S01]  /*3200*/  UMOV UR18, 0x0 ;  /* 0x0000000000127882 */ /* 0x000fe20000000000 */
[----:B-1----:R-:W-:Y:S01]  /*3210*/  R2UR UR16, R0 ;  /* 0x00000000001072ca */ /* 0x002fe200000e0000 */
[----:B------:R-:W-:-:S14]  /*3220*/  UMOV UR19, 0x4118910 ;  /* 0x0411891000137882 */ /* 0x000fdc0000000000 */
.L_x_61:
[----:B------:R-:W-:Y:S02]  /*3230*/  LEA R0, R10, UR5, 0x3 ;  /* 0x000000050a007c11 */ /* 0x000fe4000f8e18ff */
[----:B------:R-:W-:Y:S02]  /*3240*/  SHF.L.U32 R5, R9, 0x1f, RZ ;  /* 0x0000001f09057819 */ /* 0x000fe400000006ff */
[----:B------:R-:W-:Y:S01]  /*3250*/  PLOP3.LUT P0, PT, PT, PT, UP3, 0x80, 0x8 ;  /* 0x000000000008781c */ /* 0x000fe20003f0f038 */
[----:B------:R-:W-:Y:S01]  /*3260*/  VIADD R3, R0, 0xb0 ;  /* 0x000000b000037836 */ /* 0x000fe20000000000 */
[----:B-1----:R-:W1:Y:S02]  /*3270*/  SYNCS.PHASECHK.TRANS64.TRYWAIT P1, [R0+URZ+0xa0], R5 ;  /* 0x0000a005000075a7 */ /* 0x002e6400080211ff */
[----:B-1-3--:R-:W-:Y:S09]  /*3280*/  @!P1 BRA `(.L_x_55) ;  /* 0x0000004400b49947 */ /* 0x00aff20003800000 */
.L_x_136:
[----:B------:R-:W-:Y:S01]  /*3290*/  LEA R4, R10, UR5, 0x4 ;  /* 0x000000050a047c11 */ /* 0x000fe2000f8e20ff */
[----:B------:R-:W-:Y:S01]  /*32a0*/  @UP3 ULEA UR7, UR14, UR5, 0x3 ;  /* 0x000000050e073291 */ /* 0x000fe2000f8e18ff */
[----:B------:R-:W-:Y:S01]  /*32b0*/  PLOP3.LUT P2, PT, PT, PT, PT, 0x80, 0x8 ;  /* 0x000000000008781c */ /* 0x000fe20003f4f070 */
[----:B------:R-:W-:Y:S01]  /*32c0*/  ULEA UR6, UR15, UR5, 0x3 ;  /* 0x000000050f067291 */ /* 0x000fe2000f8e18ff */
[----:B------:R-:W-:Y:S01]  /*32d0*/  PRMT R3, RZ, 0x654, R3 ;  /* 0x00000654ff037816 */ /* 0x000fe20000000003 */
[----:B------:R-:W-:Y:S01]  /*32e0*/  ULEA.HI UR11, UR15, UR15, URZ, 0x1 ;  /* 0x0000000f0f0b7291 */ /* 0x000fe2000f8f08ff */
[----:B-1----:R-:W1:Y:S01]  /*32f0*/  LDS.128 R4, [R4+0x130] ;  /* 0x0001300004047984 */ /* 0x002e620000000c00 */
[----:B------:R-:W-:Y:S02]  /*3300*/  @P0 SHF.L.U32 R2, R8, 0x1f, RZ ;  /* 0x0000001f08020819 */ /* 0x000fe400000006ff */
[----:B------:R-:W-:Y:S01]  /*3310*/  SHF.L.U32 R0, R11, 0x1f, RZ ;  /* 0x0000001f0b007819 */ /* 0x000fe200000006ff */
[----:B------:R-:W-:Y:S01]  /*3320*/  @!PT LDS RZ, [RZ] ;  /* 0x00000000fffff984 */ /* 0x000fe20000000800 */
[----:B------:R-:W-:Y:S01]  /*3330*/  @!PT LDS RZ, [RZ] ;  /* 0x00000000fffff984 */ /* 0x000fe20000000800 */
[----:B------:R-:W-:Y:S01]  /*3340*/  @!PT LDS RZ, [RZ] ;  /* 0x00000000fffff984 */ /* 0x000fe20000000800 */
[----:B------:R-:W-:Y:S01]  /*3350*/  @!PT LDS RZ, [RZ] ;  /* 0x00000000fffff984 */ /* 0x000fe20000000800 */
[----:B------:R2:W-:Y:S06]  /*3360*/  MEMBAR.ALL.CTA ;  /* 0x0000000000007992 */ /* 0x0005ec0000008000 */
[----:B--2---:R-:W2:Y:S02]  /*3370*/  FENCE.VIEW.ASYNC.S ;  /* 0x00000000000073c6 */ /* 0x004ea40000000000 */
[----:B--2---:R2:W-:Y:S01]  /*3380*/  SYNCS.ARRIVE.TRANS64.RED.A1T0 RZ, [R3+URZ], RZ ;  /* 0x000000ff03ff79a7 */ /* 0x0045e200081004ff */
[----:B------:R2:W3:Y:S01]  /*3390*/  @P0 SYNCS.PHASECHK.TRANS64.TRYWAIT P2, [UR7], R2 ;  /* 0x00000002ff0005a7 */ /* 0x0004e20008041107 */
[----:B------:R-:W-:-:S02]  /*33a0*/  USHF.L.U32 UR7, UR11, 0x5, URZ ;  /* 0x000000050b077899 */ /* 0x000fc400080006ff */
[----:B------:R-:W-:Y:S01]  /*33b0*/  ULOP3.LUT UR11, UR11, 0xffe, URZ, 0xc0, !UPT ;  /* 0x00000ffe0b0b7892 */ /* 0x000fe2000f8ec0ff */
[----:B-1----:R-:W-:Y:S01]  /*33c0*/  LOP3.LUT P1, RZ, R6, 0x1, RZ, 0xc0, !PT ;  /* 0x0000000106ff7812 */ /* 0x002fe2000782c0ff */
[----:B------:R-:W-:Y:S02]  /*33d0*/  ULOP3.LUT UR7, UR7, 0xffffffc0, URZ, 0xc0, !UPT ;  /* 0xffffffc007077892 */ /* 0x000fe4000f8ec0ff */
[----:B------:R-:W-:Y:S02]  /*33e0*/  UIADD3 UR11, UPT, UPT, -UR11, UR15, URZ ;  /* 0x0000000f0b0b7290 */ /* 0x000fe4000fffe1ff */
[----:B------:R-:W-:-:S04]  /*33f0*/  UIADD3 UR7, UPT, UPT, UR16, UR7, URZ ;  /* 0x0000000710077290 */ /* 0x000fc8000fffe0ff */
[----:B------:R-:W-:Y:S01]  /*3400*/  ULEA UR7, UR11, UR7, 0x14 ;  /* 0x000000070b077291 */ /* 0x000fe2000f8ea0ff */
[----:B------:R-:W1:Y:S02]  /*3410*/  SYNCS.PHASECHK.TRANS64.TRYWAIT P0, [UR6+0xe0], R0 ;  /* 0x0000e000ff0075a7 */ /* 0x000e640008001106 */
[----:B-123--:R-:W-:Y:S09]  /*3420*/  @!P0 BRA `(.L_x_56) ;  /* 0x0000004400608947 */ /* 0x00eff20003800000 */
.L_x_138:
[----:B------:R-:W-:Y:S01]  /*3430*/  IADD3 R10, PT, PT, R10, 0x1, RZ ;  /* 0x000000010a0a7810 */ /* 0x000fe20007ffe0ff */
[----:B------:R-:W-:Y:S06]  /*3440*/  BRA.U !UP3, `(.L_x_57) ;  /* 0x000000050b107547 */ /* 0x000fec000b800000 */
[----:B------:R-:W-:Y:S01]  /*3450*/  UPLOP3.LUT UP4, UPT, UPT, UPT, UPT, 0x40, 0x4 ;  /* 0x000000000004789c */ /* 0x000fe20003f8e870 */
[----:B------:R-:W-:Y:S01]  /*3460*/  UMOV UR13, UR8 ;  /* 0x00000008000d7c82 */ /* 0x000fe20008000000 */
[----:B------:R-:W-:Y:S01]  /*3470*/  UMOV UR12, UR4 ;  /* 0x00000004000c7c82 */ /* 0x000fe20008000000 */
[----:B------:R-:W-:-:S08]  /*3480*/  UMOV UR17, UR14 ;  /* 0x0000000e00117c82 */ /* 0x000fd00008000000 */
.L_x_60:
[----:B------:R-:W-:Y:S02]  /*3490*/  UIADD3 UR13, UPT, UPT, UR13, 0x1, URZ ;  /* 0x000000010d0d7890 */ /* 0x000fe4000fffe0ff */
[----:B--2---:R-:W-:Y:S02]  /*34a0*/  ULEA UR11, UR17, UR5, 0x3 ;  /* 0x00000005110b7291 */ /* 0x004fe4000f8e18ff */
[----:B------:R-:W-:Y:S01]  /*34b0*/  UISETP.NE.AND UP0, UPT, UR13, URZ, UPT ;  /* 0x000000ff0d00728c */ /* 0x000fe2000bf05270 */
[----:B---3--:R-:W-:Y:S10]  /*34c0*/  @P2 BRA `(.L_x_58) ;  /* 0x00000000000c2947 */ /* 0x008ff40003800000 */
[----:B-1----:R-:W-:Y:S04]  /*34d0*/  SHF.L.U32 R3, R8, 0x1f, RZ ;  /* 0x0000001f08037819 */ /* 0x002fe800000006ff */
[----:B------:R-:W1:Y:S02]  /*34e0*/  SYNCS.PHASECHK.TRANS64.TRYWAIT P0, [UR11], R3 ;  /* 0x00000003ff0075a7 */ /* 0x000e64000800110b */
[----:B-1----:R-:W-:Y:S05]  /*34f0*/  @!P0 BRA `(.L_x_59) ;  /* 0x0000004400448947 */ /* 0x002fea0003800000 */
.L_x_58:
[----:B------:R-:W-:Y:S01]  /*3500*/  UISETP.NE.AND UP1, UPT, UR12, 0x1, UPT ;  /* 0x000000010c00788c */ /* 0x000fe2000bf25270 */
[----:B------:R-:W-:Y:S01]  /*3510*/  PLOP3.LUT P2, PT, PT, PT, PT, 0x80, 0x8 ;  /* 0x000000000008781c */ /* 0x000fe20003f4f070 */
[----:B------:R-:W-:Y:S02]  /*3520*/  UIADD3 UR14, UPT, UPT, UR17, 0x1, URZ ;  /* 0x00000001110e7890 */ /* 0x000fe4000fffe0ff */
[----:B------:R-:W-:Y:S02]  /*3530*/  ULEA UR64, UR17, UR10, 0xa ;  /* 0x0000000a11407291 */ /* 0x000fe4000f8e50ff */
[----:B------:R-:W-:Y:S01]  /*3540*/  UISETP.NE.AND UP2, UPT, UR14, 0x6, UPT ;  /* 0x000000060e00788c */ /* 0x000fe2000bf45270 */
[----:B------:R-:W-:Y:S01]  /*3550*/  PLOP3.LUT P0, PT, PT, PT, UP1, 0x80, 0x8 ;  /* 0x000000000008781c */ /* 0x000fe20003f0f018 */
[----:B------:R-:W-:Y:S02]  /*3560*/  ULEA UR62, UR17, UR9, 0xa ;  /* 0x00000009113e7291 */ /* 0x000fe4000f8e50ff */
[----:B------:R-:W-:Y:S02]  /*3570*/  USEL UR35, URZ, 0x1, UP2 ;  /* 0x00000001ff237887 */ /* 0x000fe40009000000 */
[----:B------:R-:W-:Y:S02]  /*3580*/  USEL UR14, UR14, URZ, UP2 ;  /* 0x000000ff0e0e7287 */ /* 0x000fe40009000000 */
[----:B------:R-:W-:Y:S02]  /*3590*/  UIADD3 UR60, UPT, UPT, UR64, 0x40, URZ ;  /* 0x00000040403c7890 */ /* 0x000fe4000fffe0ff */
[----:B------:R-:W-:Y:S01]  /*35a0*/  @UP1 ULEA UR34, UR14, UR5, 0x3 ;  /* 0x000000050e221291 */ /* 0x000fe2000f8e18ff */
[----:B------:R-:W-:Y:S01]  /*35b0*/  LOP3.LUT R8, R8, UR35, RZ, 0x3c, !PT ;  /* 0x0000002308087c12 */ /* 0x000fe2000f8e3cff */
[----:B------:R-:W-:Y:S02]  /*35c0*/  UIADD3 UR58, UPT, UPT, UR62, 0x40, URZ ;  /* 0x000000403e3a7890 */ /* 0x000fe4000fffe0ff */
[----:B------:R-:W-:Y:S01]  /*35d0*/  UIADD3 UR56, UPT, UPT, UR64, 0x80, URZ ;  /* 0x0000008040387890 */ /* 0x000fe2000fffe0ff */
[----:B-1----:R-:W-:Y:S01]  /*35e0*/  @P0 SHF.L.U32 R0, R8, 0x1f, RZ ;  /* 0x0000001f08000819 */ /* 0x002fe200000006ff */
[----:B------:R-:W-:Y:S02]  /*35f0*/  UIADD3 UR54, UPT, UPT, UR62, 0x80, URZ ;  /* 0x000000803e367890 */ /* 0x000fe4000fffe0ff */
[----:B------:R-:W-:Y:S01]  /*3600*/  UIADD3 UR52, UPT, UPT, UR64, 0xc0, URZ ;  /* 0x000000c040347890 */ /* 0x000fe2000fffe0ff */
[----:B------:R2:W3:Y:S01]  /*3610*/  @P0 SYNCS.PHASECHK.TRANS64.TRYWAIT P2, [UR34], R0 ;  /* 0x00000000ff0005a7 */ /* 0x0004e20008041122 */
[----:B------:R-:W-:Y:S02]  /*3620*/  UIADD3 UR50, UPT, UPT, UR62, 0xc0, URZ ;  /* 0x000000c03e327890 */ /* 0x000fe4000fffe0ff */
        /* <DEDUP_REMOVED lines=9> */
[----:B------:R-:W-:Y:S01]  /*36c0*/  UIADD3 UR12, UPT, UPT, UR12, -0x1, URZ ;  /* 0xffffffff0c0c7890 */ /* 0x000fe2000fffe0ff */
[----:B------:R-:W-:Y:S01]  /*36d0*/  UMOV UR65, 0x20004020 ;  /* 0x2000402000417882 */ /* 0x000fe20000000000 */
[----:B------:R-:W-:Y:S01]  /*36e0*/  UMOV UR63, 0x20004020 ;  /* 0x20004020003f7882 */ /* 0x000fe20000000000 */
[----:B------:R-:W-:Y:S01]  /*36f0*/  UMOV UR61, 0x20004020 ;  /* 0x20004020003d7882 */ /* 0x000fe20000000000 */
[----:B------:R2:W-:Y:S01]  /*3700*/  UTCHMMA gdesc[UR62], gdesc[UR64], tmem[UR7], tmem[UR32], idesc[UR33], UP4 ;  /* 0x00ff20403e0075ea */ /* 0x0005e2000a000007 */
[----:B------:R-:W-:Y:S01]  /*3710*/  UPLOP3.LUT UP4, UPT, UPT, UPT, UPT, 0x80, 0x8 ;  /* 0x000000000008789c */ /* 0x000fe20003f8f070 */
[----:B------:R-:W-:Y:S01]  /*3720*/  UMOV UR59, 0x20004020 ;  /* 0x20004020003b7882 */ /* 0x000fe20000000000 */
[----:B------:R-:W-:Y:S01]  /*3730*/  UMOV UR57, 0x20004020 ;  /* 0x2000402000397882 */ /* 0x000fe20000000000 */
[----:B------:R2:W-:Y:S01]  /*3740*/  UTCHMMA gdesc[UR58], gdesc[UR60], tmem[UR7], tmem[UR30], idesc[UR31], UPT ;  /* 0x00ff1e3c3a0075ea */ /* 0x0005e2000b800007 */
        /* <DEDUP_REMOVED lines=14> */
[----:B------:R-:W-:Y:S01]  /*3830*/  UMOV UR35, 0x20004020 ;  /* 0x2000402000237882 */ /* 0x000fe20000000000 */
[----:B------:R2:W-:Y:S01]  /*3840*/  UTCHMMA gdesc[UR38], gdesc[UR40], tmem[UR7], tmem[UR20], idesc[UR21], UPT ;  /* 0x00ff1428260075ea */ /* 0x0005e2000b800007 */
[----:B------:R2:W-:Y:S01]  /*3850*/  UTCHMMA gdesc[UR34], gdesc[UR36], tmem[UR7], tmem[UR18], idesc[UR19], UPT ;  /* 0x00ff1224220075ea */ /* 0x0005e2000b800007 */
[----:B------:R2:W-:Y:S01]  /*3860*/  UTCBAR [UR11], URZ ;  /* 0x000000ff0b0073e9 */ /* 0x0005e200080000ff */
[----:B------:R-:W-:Y:S01]  /*3870*/  UMOV UR17, UR14 ;  /* 0x0000000e00117c82 */ /* 0x000fe20008000000 */
[----:B------:R-:W-:Y:S05]  /*3880*/  BRA.U UP0, `(.L_x_60) ;  /* 0xfffffffd00007547 */ /* 0x000fea000b83ffff */
.L_x_57:
[----:B------:R-:W-:Y:S01]  /*3890*/  UIADD3 UR15, UPT, UPT, UR15, 0x1, URZ ;  /* 0x000000010f0f7890 */ /* 0x000fe2000fffe0ff */
[C---:B------:R-:W-:Y:S01]  /*38a0*/  ISETP.NE.AND P0, PT, R10.reuse, 0x2, PT ;  /* 0x000000020a00780c */ /* 0x040fe20003f05270 */
[----:B--2---:R-:W-:Y:S02]  /*38b0*/  UIADD3 UR7, UPT, UPT, UR6, 0xc0, URZ ;  /* 0x000000c006077890 */ /* 0x004fe4000fffe0ff */
[----:B------:R-:W-:Y:S01]  /*38c0*/  UISETP.NE.AND UP0, UPT, UR15, 0x4, UPT ;  /* 0x000000040f00788c */ /* 0x000fe2000bf05270 */
[----:B-1----:R-:W-:Y:S02]  /*38d0*/  SEL R0, RZ, 0x1, P0 ;  /* 0x00000001ff007807 */ /* 0x002fe40000000000 */
[----:B------:R-:W-:Y:S01]  /*38e0*/  SEL R10, R10, RZ, P0 ;  /* 0x000000ff0a0a7207 */ /* 0x000fe20000000000 */
[----:B------:R-:W-:Y:S01]  /*38f0*/  USEL UR6, URZ, 0x1, UP0 ;  /* 0x00000001ff067887 */ /* 0x000fe20008000000 */
[----:B------:R-:W-:Y:S01]  /*3900*/  LOP3.LUT R9, R9, R0, RZ, 0x3c, !PT ;  /* 0x0000000009097212 */ /* 0x000fe200078e3cff */
[----:B------:R-:W-:Y:S01]  /*3910*/  USEL UR15, UR15, URZ, UP0 ;  /* 0x000000ff0f0f7287 */ /* 0x000fe20008000000 */
[----:B------:R1:W-:Y:S03]  /*3920*/  UTCBAR [UR7], URZ ;  /* 0x000000ff070073e9 */ /* 0x0003e600080000ff */
[----:B------:R-:W-:Y:S01]  /*3930*/  LOP3.LUT R11, R11, UR6, RZ, 0x3c, !PT ;  /* 0x000000060b0b7c12 */ /* 0x000fe2000f8e3cff */
[----:B------:R-:W-:Y:S07]  /*3940*/  @P1 BRA `(.L_x_61) ;  /* 0xfffffff800381947 */ /* 0x000fee000383ffff */
[----:B------:R-:W2:Y:S01]  /*3950*/  S2UR UR4, SR_CgaCtaId ;  /* 0x00000000000479c3 */ /* 0x000ea20000008800 */
[----:B------:R-:W-:Y:S01]  /*3960*/  ELECT P0, URZ, PT ;  /* 0x0000000000ff782f */ /* 0x000fe20003800000 */
[----:B------:R-:W-:Y:S01]  /*3970*/  IMAD.MOV.U32 R0, RZ, RZ, 0x1 ;  /* 0x00000001ff007424 */ /* 0x000fe200078e00ff */
[----:B------:R-:W-:Y:S01]  /*3980*/  UIADD3 UR5, UPT, UPT, UR5, 0xe0, URZ ;  /* 0x000000e005057890 */ /* 0x000fe2000fffe0ff */
[----:B------:R-:W-:Y:S01]  /*3990*/  SHF.L.U32 R3, R11, 0x1f, RZ ;  /* 0x0000001f0b037819 */ /* 0x000fe200000006ff */
[----:B------:R-:W-:-:S03]  /*39a0*/  UMOV UR6, 0x40 ;  /* 0x0000004000067882 */ /* 0x000fc60000000000 */
[----:B------:R-:W-:Y:S01]  /*39b0*/  UVIRTCOUNT.DEALLOC.SMPOOL 0x80 ;  /* 0x000000800000784c */ /* 0x000fe20000000000 */
[----:B--2---:R-:W-:Y:S02]  /*39c0*/  ULEA UR4, UR4, UR6, 0x18 ;  /* 0x0000000604047291 */ /* 0x004fe4000f8ec0ff */
[----:B------:R-:W-:-:S07]  /*39d0*/  ULEA UR6, UR15, UR5, 0x3 ;  /* 0x000000050f067291 */ /* 0x000fce000f8e18ff */
[----:B------:R2:W-:Y:S02]  /*39e0*/  @P0 STS.U8 [UR4+0x1c], R0 ;  /* 0x00001c00ff000988 */ /* 0x0005e40008000004 */
[----:B------:R-:W4:Y:S02]  /*39f0*/  SYNCS.PHASECHK.TRANS64.TRYWAIT P0, [UR6], R3 ;  /* 0x00000003ff0075a7 */ /* 0x000f240008001106 */
[----:B--2-4-:R-:W-:Y:S05]  /*3a00*/  @!P0 BRA `(.L_x_62) ;  /* 0x0000004000188947 */ /* 0x014fea0003800000 */
.L_x_141:
[----:B-1----:R-:W-:-:S04]  /*3a10*/  UIADD3 UR7, UPT, UPT, UR15, 0x1, URZ ;  /* 0x000000010f077890 */ /* 0x002fc8000fffe0ff */
[----:B------:R-:W-:-:S04]  /*3a20*/  UISETP.NE.AND UP0, UPT, UR7, 0x4, UPT ;  /* 0x000000040700788c */ /* 0x000fc8000bf05270 */
[----:B------:R-:W-:Y:S02]  /*3a30*/  USEL UR8, URZ, 0x1, UP0 ;  /* 0x00000001ff087887 */ /* 0x000fe40008000000 */
[----:B------:R-:W-:-:S04]  /*3a40*/  USEL UR7, UR7, URZ, UP0 ;  /* 0x000000ff07077287 */ /* 0x000fc80008000000 */
[----:B------:R-:W-:Y:S01]  /*3a50*/  ULEA UR6, UR7, UR5, 0x3 ;  /* 0x0000000507067291 */ /* 0x000fe2000f8e18ff */
[----:B------:R-:W-:-:S04]  /*3a60*/  LOP3.LUT R2, R11, UR8, RZ, 0x3c, !PT ;  /* 0x000000080b027c12 */ /* 0x000fc8000f8e3cff */
[----:B--2---:R-:W-:-:S04]  /*3a70*/  SHF.L.U32 R3, R2, 0x1f, RZ ;  /* 0x0000001f02037819 */ /* 0x004fc800000006ff */
[----:B------:R-:W1:Y:S02]  /*3a80*/  SYNCS.PHASECHK.TRANS64.TRYWAIT P0, [UR6], R3 ;  /* 0x00000003ff0075a7 */ /* 0x000e640008001106 */
[----:B-1----:R-:W-:Y:S05]  /*3a90*/  @!P0 BRA `(.L_x_63) ;  /* 0x00000040000c8947 */ /* 0x002fea0003800000 */
.L_x_143:
        /* <DEDUP_REMOVED lines=9> */
.L_x_145:
[----:B------:R-:W-:-:S04]  /*3b30*/  UIADD3 UR7, UPT, UPT, UR7, 0x1, URZ ;  /* 0x0000000107077890 */ /* 0x000fc8000fffe0ff */
[----:B------:R-:W-:-:S04]  /*3b40*/  UISETP.NE.AND UP0, UPT, UR7, 0x4, UPT ;  /* 0x000000040700788c */ /* 0x000fc8000bf05270 */
[----:B------:R-:W-:Y:S02]  /*3b50*/  USEL UR6, URZ, 0x1, UP0 ;  /* 0x00000001ff067887 */ /* 0x000fe40008000000 */
[----:B------:R-:W-:-:S04]  /*3b60*/  USEL UR7, UR7, URZ, UP0 ;  /* 0x000000ff07077287 */ /* 0x000fc80008000000 */
[----:B------:R-:W-:Y:S01]  /*3b70*/  ULEA UR7, UR7, UR5, 0x3 ;  /* 0x0000000507077291 */ /* 0x000fe2000f8e18ff */
[----:B-1----:R-:W-:-:S04]  /*3b80*/  LOP3.LUT R3, R2, UR6, RZ, 0x3c, !PT ;  /* 0x0000000602037c12 */ /* 0x002fc8000f8e3cff */
[----:B------:R-:W-:-:S04]  /*3b90*/  SHF.L.U32 R3, R3, 0x1f, RZ ;  /* 0x0000001f03037819 */ /* 0x000fc800000006ff */
[----:B------:R-:W1:Y:S02]  /*3ba0*/  SYNCS.PHASECHK.TRANS64.TRYWAIT P0, [UR7], R3 ;  /* 0x00000003ff0075a7 */ /* 0x000e640008001107 */
[----:B-1----:R-:W-:Y:S05]  /*3bb0*/  @!P0 BRA `(.L_x_65) ;  /* 0x0000003c00f48947 */ /* 0x002fea0003800000 */
.L_x_147:
[----:B------:R-:W-:Y:S01]  /*3bc0*/  NOP ;  /* 0x0000000000007918 */ /* 0x000fe20000000000 */
[----:B-1----:R-:W1:Y:S01]  /*3bd0*/  LDS R0, [UR4+0x14] ;  /* 0x00001404ff007984 */ /* 0x002e620008000800 */
[----:B------:R-:W-:Y:S01]  /*3be0*/  ULOP3.LUT UR6, UR16, 0xffff, URZ, 0xc0, !UPT ;  /* 0x0000ffff10067892 */ /* 0x000fe2000f8ec0ff */
[----:B------:R-:W-:Y:S01]  /*3bf0*/  UMOV UR8, 0xffff ;  /* 0x0000ffff00087882 */ /* 0x000fe20000000000 */
[----:B------:R-:W-:Y:S02]  /*3c00*/  UMOV UR5, 0x1 ;  /* 0x0000000100057882 */ /* 0x000fe40000000000 */
[----:B------:R-:W-:-:S04]  /*3c10*/  USHF.R.U32.HI UR6, URZ, 0x5, UR6 ;  /* 0x00000005ff067899 */ /* 0x000fc80008011606 */
[----:B------:R-:W-:Y:S02]  /*3c20*/  USHF.L.U32 UR8, UR8, UR6, URZ ;  /* 0x0000000608087299 */ /* 0x000fe400080006ff */
[----:B------:R-:W-:-:S04]  /*3c30*/  USHF.L.U32 UR5, UR5, UR6, URZ ;  /* 0x0000000605057299 */ /* 0x000fc800080006ff */
[----:B-1----:R-:W-:-:S04]  /*3c40*/  LOP3.LUT R0, R0, UR8, RZ, 0xc0, !PT ;  /* 0x0000000800007c12 */ /* 0x002fc8000f8ec0ff */
[----:B------:R-:W-:-:S13]  /*3c50*/  ISETP.NE.AND P0, PT, R0, UR8, PT ;  /* 0x0000000800007c0c */ /* 0x000fda000bf05270 */
[----:B------:R-:W-:Y:S05]  /*3c60*/  @P0 BRA `(.L_x_66) ;  /* 0x0000000000580947 */ /* 0x000fea0003800000 */
[----:B------:R-:W1:Y:S02]  /*3c70*/  LDS R0, [UR4+0x18] ;  /* 0x00001804ff007984 */ /* 0x000e640008000800 */
[----:B-1----:R-:W-:-:S04]  /*3c80*/  LOP3.LUT R0, R0, UR5, RZ, 0xc0, !PT ;  /* 0x0000000500007c12 */ /* 0x002fc8000f8ec0ff */
[----:B------:R-:W-:-:S13]  /*3c90*/  ISETP.NE.AND P0, PT, R0, UR5, PT ;  /* 0x0000000500007c0c */ /* 0x000fda000bf05270 */
[----:B------:R-:W-:Y:S05]  /*3ca0*/  @P0 BRA `(.L_x_67) ;  /* 0x00000000003c0947 */ /* 0x000fea0003800000 */
[----:B------:R-:W1:Y:S01]  /*3cb0*/  S2R R2, SR_LANEID ;  /* 0x0000000000027919 */ /* 0x000e620000000000 */
[----:B------:R-:W-:Y:S01]  /*3cc0*/  ULOP3.LUT UR8, URZ, UR8, URZ, 0x33, !UPT ;  /* 0x00000008ff087292 */ /* 0x000fe2000f8e33ff */
[----:B------:R-:W-:Y:S01]  /*3cd0*/  LOP3.LUT R4, RZ, UR5, RZ, 0x33, !PT ;  /* 0x00000005ff047c12 */ /* 0x000fe2000f8e33ff */
[----:B------:R-:W-:Y:S02]  /*3ce0*/  VOTEU.ANY UR7, UPT, PT ;  /* 0x0000000000077886 */ /* 0x000fe400038e0100 */
[----:B------:R-:W-:Y:S01]  /*3cf0*/  UFLO.U32 UR7, UR7 ;  /* 0x00000007000772bd */ /* 0x000fe200080e0000 */
[----:B------:R-:W2:Y:S01]  /*3d00*/  REDUX UR5, R4 ;  /* 0x00000000040573c4 */ /* 0x000ea20000000000 */
[----:B------:R-:W-:-:S06]  /*3d10*/  IMAD.U32 R0, RZ, RZ, UR8 ;  /* 0x00000008ff007e24 */ /* 0x000fcc000f8e00ff */
[----:B------:R4:W-:Y:S01]  /*3d20*/  UTCATOMSWS.AND URZ, UR8 ;  /* 0x0000000800ff79e3 */ /* 0x0009e20008000000 */
[----:B------:R-:W3:Y:S01]  /*3d30*/  REDUX UR6, R0 ;  /* 0x00000000000673c4 */ /* 0x000ee20000000000 */
[----:B-1----:R-:W-:Y:S01]  /*3d40*/  ISETP.EQ.U32.AND P0, PT, R2, UR7, PT ;  /* 0x0000000702007c0c */ /* 0x002fe2000bf02070 */
[----:B--2---:R-:W-:Y:S01]  /*3d50*/  IMAD.U32 R2, RZ, RZ, UR5 ;  /* 0x00000005ff027e24 */ /* 0x004fe2000f8e00ff */
[----:B---3--:R-:W-:-:S11]  /*3d60*/  MOV R3, UR6 ;  /* 0x0000000600037c02 */ /* 0x008fd60008000f00 */
[----:B------:R4:W-:Y:S04]  /*3d70*/  @P0 ATOMS.AND RZ, [UR4+0x14], R3 ;  /* 0x00001403ffff098c */ /* 0x0009e8000a800004 */
[----:B------:R4:W-:Y:S01]  /*3d80*/  @P0 ATOMS.AND RZ, [UR4+0x18], R2 ;  /* 0x00001802ffff098c */ /* 0x0009e2000a800004 */
[----:B------:R-:W-:Y:S05]  /*3d90*/  BRA `(.L_x_68) ;  /* 0x0000000000147947 */ /* 0x000fea0003800000 */
.L_x_67:
[----:B------:R-:W-:Y:S02]  /*3da0*/  MOV R2, 0x3dc0 ;  /* 0x00003dc000027802 */ /* 0x000fe40000000f00 */
[----:B---3-5:R-:W-:Y:S05]  /*3db0*/  CALL.REL.NOINC `($__internal_0_$__cuda_sm10x_tcgen05_guardrail_trap_col_being_dealloced_not_returned_by_alloc) ;  /* 0x0000004000687944 */ /* 0x028fea0003c00000 */
[----:B------:R-:W-:Y:S05]  /*3dc0*/  BRA `(.L_x_68) ;  /* 0x0000000000087947 */ /* 0x000fea0003800000 */
.L_x_66:
[----:B------:R-:W-:Y:S02]  /*3dd0*/  MOV R2, 0x3df0 ;  /* 0x00003df000027802 */ /* 0x000fe40000000f00 */
[----:B---3-5:R-:W-:Y:S05]  /*3de0*/  CALL.REL.NOINC `($__internal_2_$__cuda_sm10x_tcgen05_guardrail_trap_unallocated_columns_being_dealloced) ;  /* 0x0000004000747944 */ /* 0x028fea0003c00000 */
.L_x_68:
[----:B------:R-:W-:Y:S01]  /*3df0*/  NOP ;  /* 0x0000000000007918 */ /* 0x000fe20000000000 */
[----:B----4-:R-:W-:Y:S05]  /*3e00*/  EXIT ;  /* 0x000000000000794d */ /* 0x010fea0003800000 */
.L_x_50:
[----:B------:R-:W-:-:S09]  /*3e10*/  UISETP.NE.OR UP2, UPT, UR8, 0x3, !UP2 ;  /* 0x000000030800788c */ /* 0x000fd2000d745670 */
[----:B------:R-:W-:Y:S05]  /*3e20*/  BRA.U UP2, `(.L_x_69) ;  /* 0x0000000d02b07547 */ /* 0x000fea000b800000 */
[----:B------:R-:W1:Y:S01]  /*3e30*/  LDC R0, c[0x0][0xb30] ;  /* 0x0002cc00ff007b82 */ /* 0x000e620000000800 */
[----:B------:R-:W2:Y:S01]  /*3e40*/  LDCU.64 UR8, c[0x0][0x888] ;  /* 0x00011100ff0877ac */ /* 0x000ea20008000a00 */
[----:B------:R-:W-:Y:S02]  /*3e50*/  HFMA2 R25, -RZ, RZ, 0, 0 ;  /* 0x00000000ff197431 */ /* 0x000fe400000001ff */
[----:B------:R-:W-:Y:S01]  /*3e60*/  IMAD.MOV.U32 R34, RZ, RZ, 0x1 ;  /* 0x00000001ff227424 */ /* 0x000fe200078e00ff */
[----:B------:R-:W-:Y:S01]  /*3e70*/  MOV R23, 0x2000 ;  /* 0x0000200000177802 */ /* 0x000fe20000000f00 */
[----:B------:R-:W4:Y:S01]  /*3e80*/  LDCU.64 UR4, c[0x0][0x890] ;  /* 0x00011200ff0477ac */ /* 0x000f220008000a00 */
[----:B------:R-:W-:Y:S01]  /*3e90*/  IMAD.MOV.U32 R27, RZ, RZ, RZ ;  /* 0x000000ffff1b7224 */ /* 0x000fe200078e00ff */
[----:B------:R-:W3:Y:S01]  /*3ea0*/  LDC R19, c[0x0][0x370] ;  /* 0x0000dc00ff137b82 */ /* 0x000ee20000000800 */
[----:B------:R-:W-:Y:S01]  /*3eb0*/  UMOV UR7, 0x400 ;  /* 0x0000040000077882 */ /* 0x000fe20000000000 */
[----:B------:R-:W-:-:S02]  /*3ec0*/  UPLOP3.LUT UP1, UPT, UPT, UPT, UPT, 0x40, 0x4 ;  /* 0x000000000004789c */ /* 0x000fc40003f2e870 */
[----:B------:R-:W-:Y:S01]  /*3ed0*/  ULEA UR7, UR37, UR7, 0x18 ;  /* 0x0000000725077291 */ /* 0x000fe2000f8ec0ff */
[----:B------:R-:W-:-:S03]  /*3ee0*/  UMOV UR13, URZ ;  /* 0x000000ff000d7c82 */ /* 0x000fc60008000000 */
[----:B------:R-:W3:Y:S01]  /*3ef0*/  LDC R2, c[0x0][0xb0c] ;  /* 0x0002c300ff027b82 */ /* 0x000ee20000000800 */
[----:B--2---:R-:W-:Y:S02]  /*3f00*/  UISETP.NE.U32.AND UP3, UPT, UR8, URZ, UPT ;  /* 0x000000ff0800728c */ /* 0x004fe4000bf65070 */
[----:B----4-:R-:W-:-:S05]  /*3f10*/  UISETP.NE.U32.AND UP4, UPT, UR4, URZ, UPT ;  /* 0x000000ff0400728c */ /* 0x010fca000bf85070 */
[----:B------:R-:W2:Y:S01]  /*3f20*/  LDC R18, c[0x0][0xb20] ;  /* 0x0002c800ff127b82 */ /* 0x000ea20000000800 */
[----:B-1----:R-:W-:Y:S01]  /*3f30*/  ISETP.NE.AND P1, PT, R0, 0x1, PT ;  /* 0x000000010000780c */ /* 0x002fe20003f25270 */
[----:B------:R-:W-:Y:S02]  /*3f40*/  UISETP.NE.AND.EX UP3, UPT, UR9, URZ, UPT, UP3 ;  /* 0x000000ff0900728c */ /* 0x000fe4000bf65330 */
[----:B------:R-:W-:-:S04]  /*3f50*/  UISETP.NE.AND.EX UP4, UPT, UR5, URZ, UPT, UP4 ;  /* 0x000000ff0500728c */ /* 0x000fc8000bf85340 */
[----:B-----5:R-:W1:Y:S08]  /*3f60*/  LDC.64 R32, c[0x0][0x348] ;  /* 0x0000d200ff207b82 */ /* 0x020e700000000a00 */
[----:B------:R-:W4:Y:S08]  /*3f70*/  LDC.64 R16, c[0x0][0xb10] ;  /* 0x0002c400ff107b82 */ /* 0x000f300000000a00 */
[----:B------:R-:W1:Y:S08]  /*3f80*/  LDC.64 R6, c[0x0][0xb18] ;  /* 0x0002c600ff067b82 */ /* 0x000e700000000a00 */
[----:B------:R-:W1:Y:S08]  /*3f90*/  LDC.64 R4, c[0x0][0xb28] ;  /* 0x0002ca00ff047b82 */ /* 0x000e700000000a00 */
[----:B--23--:R-:W1:Y:S02]  /*3fa0*/  LDC R22, c[0x0][0x374] ;  /* 0x0000dd00ff167b82 */ /* 0x00ce640000000800 */
.L_x_78:
[----:B------:R-:W-:Y:S02]  /*3fb0*/  LEA R0, R27, UR7, 0x3 ;  /* 0x000000071b007c11 */ /* 0x000fe4000f8e18ff */
[----:B------:R-:W-:Y:S02]  /*3fc0*/  SHF.L.U32 R3, R25, 0x1f, RZ ;  /* 0x0000001f19037819 */ /* 0x000fe400000006ff */
[----:B------:R-:W-:Y:S02]  /*3fd0*/  LEA R28, R27, UR7, 0x4 ;  /* 0x000000071b1c7c11 */ /* 0x000fe4000f8e20ff */
[----:B--2---:R-:W2:Y:S02]  /*3fe0*/  SYNCS.PHASECHK.TRANS64.TRYWAIT P0, [R0+URZ+0xa0], R3 ;  /* 0x0000a003000075a7 */ /* 0x004ea400080011ff */
[----:B--2---:R-:W-:Y:S05]  /*3ff0*/  @!P0 BRA `(.L_x_70) ;  /* 0x0000003800fc8947 */ /* 0x004fea0003800000 */
.L_x_148:
[----:B------:R-:W-:Y:S01]  /*4000*/  ISETP.GE.AND P0, PT, R26, 0x1, PT ;  /* 0x000000011a00780c */ /* 0x000fe20003f06270 */
[----:B------:R-:W3:Y:S01]  /*4010*/  LDS.128 R28, [R28+0x130] ;  /* 0x000130001c1c7984 */ /* 0x000ee20000000c00 */
[----:B--2---:R-:W-:Y:S01]  /*4020*/  VIADD R0, R0, 0xb0 ;  /* 0x000000b000007836 */ /* 0x004fe20000000000 */
[----:B------:R-:W-:Y:S01]  /*4030*/  @!PT LDS RZ, [RZ] ;  /* 0x00000000fffff984 */ /* 0x000fe20000000800 */
[----:B------:R-:W-:Y:S01]  /*4040*/  @!PT LDS RZ, [RZ] ;  /* 0x00000000fffff984 */ /* 0x000fe20000000800 */
[----:B------:R-:W-:Y:S01]  /*4050*/  @!PT LDS RZ, [RZ] ;  /* 0x00000000fffff984 */ /* 0x000fe20000000800 */
[----:B------:R-:W-:Y:S01]  /*4060*/  @!PT LDS RZ, [RZ] ;  /* 0x00000000fffff984 */ /* 0x000fe20000000800 */
[----:B------:R2:W-:Y:S06]  /*4070*/  MEMBAR.ALL.CTA ;  /* 0x0000000000007992 */ /* 0x0005ec0000008000 */
[----:B--2---:R-:W2:Y:S01]  /*4080*/  FENCE.VIEW.ASYNC.S ;  /* 0x00000000000073c6 */ /* 0x004ea20000000000 */
[----:B------:R-:W-:Y:S04]  /*4090*/  PRMT R0, RZ, 0x654, R0 ;  /* 0x00000654ff007816 */ /* 0x000fe80000000000 */
[----:B--2---:R2:W-:Y:S01]  /*40a0*/  SYNCS.ARRIVE.TRANS64.RED.A1T0 RZ, [R0+URZ], RZ ;  /* 0x000000ff00ff79a7 */ /* 0x0045e200081004ff */
[----:B---3--:R-:W-:Y:S11]  /*40b0*/  LOP3.LUT P3, RZ, R30, 0x1, RZ, 0xc0, !PT ;  /* 0x000000011eff7812 */ /* 0x008ff6000786c0ff */
[----:B------:R-:W-:Y:S02]  /*40c0*/  @!UPT UIADD3 URZ, UPT, UPT, URZ, URZ, URZ ;  /* 0x000000fffffff290 */ /* 0x000fe4000fffe0ff */
[----:B------:R-:W-:Y:S02]  /*40d0*/  @P3 MOV R13, R28 ;  /* 0x0000001c000d3202 */ /* 0x000fe40000000f00 */
[----:B------:R-:W-:Y:S01]  /*40e0*/  @P3 LOP3.LUT R8, R29, 0xffff, RZ, 0xc0, !PT ;  /* 0x0000ffff1d083812 */ /* 0x000fe200078ec0ff */
[----:B--2---:R-:W-:Y:S06]  /*40f0*/  @!P0 BRA `(.L_x_71) ;  /* 0x0000000000a48947 */ /* 0x004fec0003800000 */
[----:B-1----:R-:W-:Y:S01]  /*4100*/  IMAD.HI.U32 R37, R22, R7, RZ ;  /* 0x0000000716257227 */ /* 0x002fe200078e00ff */
[----:B------:R-:W-:Y:S02]  /*4110*/  ISETP.NE.AND P0, PT, R6, 0x1, PT ;  /* 0x000000010600780c */ /* 0x000fe40003f05270 */
[----:B------:R-:W-:Y:S01]  /*4120*/  ISETP.NE.AND P2, PT, R26, 0x1, PT ;  /* 0x000000011a00780c */ /* 0x000fe20003f45270 */
[----:B----4-:R-:W-:Y:S01]  /*4130*/  IMAD.HI.U32 R36, R19, R16, RZ ;  /* 0x0000001013247227 */ /* 0x010fe200078e00ff */
[----:B------:R-:W-:Y:S02]  /*4140*/  SHF.R.U32.HI R37, RZ, R18, R37 ;  /* 0x00000012ff257219 */ /* 0x000fe40000011625 */
[----:B------:R-:W-:Y:S01]  /*4150*/  ISETP.NE.AND P4, PT, R2, 0x1, PT ;  /* 0x000000010200780c */ /* 0x000fe20003f85270 */
[----:B------:R-:W-:Y:S01]  /*4160*/  IMAD.HI.U32 R38, R13, R16, RZ ;  /* 0x000000100d267227 */ /* 0x000fe200078e00ff */
[----:B------:R-:W-:Y:S02]  /*4170*/  SHF.R.U32.HI R36, RZ, R17, R36 ;  /* 0x00000011ff247219 */ /* 0x000fe40000011624 */
[----:B------:R-:W-:Y:S01]  /*4180*/  SEL R3, R22, R37, !P0 ;  /* 0x0000002516037207 */ /* 0x000fe20004000000 */
[C---:B------:R-:W-:Y:S01]  /*4190*/  IMAD.HI.U32 R37, R8.reuse, R7, RZ ;  /* 0x0000000708257227 */ /* 0x040fe200078e00ff */
[----:B------:R-:W-:Y:S02]  /*41a0*/  SEL R11, R19, R36, !P4 ;  /* 0x00000024130b7207 */ /* 0x000fe40006000000 */
[----:B------:R-:W-:Y:S01]  /*41b0*/  SHF.R.U32.HI R38, RZ, R17, R38 ;  /* 0x00000011ff267219 */ /* 0x000fe20000011626 */
[----:B------:R-:W-:Y:S01]  /*41c0*/  IMAD.HI.U32 R40, R3, R4, RZ ;  /* 0x0000000403287227 */ /* 0x000fe200078e00ff */
[----:B------:R-:W-:Y:S03]  /*41d0*/  SHF.R.U32.HI R37, RZ, R18, R37 ;  /* 0x00000012ff257219 */ /* 0x000fe60000011625 */
[----:B------:R-:W-:Y:S01]  /*41e0*/  IMAD.HI.U32 R36, R11, R4, RZ ;  /* 0x000000040b247227 */ /* 0x000fe200078e00ff */
[----:B------:R-:W-:Y:S02]  /*41f0*/  @P2 SHF.R.U32.HI R3, RZ, R5, R40 ;  /* 0x00000005ff032219 */ /* 0x000fe40000011628 */
[----:B------:R-:W-:Y:S02]  /*4200*/  SEL R9, R8, R37, !P0 ;  /* 0x0000002508097207 */ /* 0x000fe40004000000 */
[----:B------:R-:W-:Y:S01]  /*4210*/  @P2 SHF.R.U32.HI R11, RZ, R5, R36 ;  /* 0x00000005ff0b2219 */ /* 0x000fe20000011624 */
[C---:B------:R-:W-:Y:S01]  /*4220*/  IMAD R10, R26.reuse, R3, RZ ;  /* 0x000000031a0a7224 */ /* 0x040fe200078e02ff */
[----:B------:R-:W-:Y:S01]  /*4230*/  SEL R3, R13, R38, !P4 ;  /* 0x000000260d037207 */ /* 0x000fe20006000000 */
[C---:B------:R-:W-:Y:S03]  /*4240*/  IMAD.HI.U32 R14, R9.reuse, R4, RZ ;  /* 0x00000004090e7227 */ /* 0x040fe600078e00ff */
[----:B------:R-:W-:Y:S01]  /*4250*/  ISETP.GE.AND P0, PT, R9, R10, PT ;  /* 0x0000000a0900720c */ /* 0x000fe20003f06270 */
[C---:B------:R-:W-:Y:S01]  /*4260*/  IMAD R12, R26.reuse, R11, RZ ;  /* 0x0000000b1a0c7224 */ /* 0x040fe200078e02ff */
[-C--:B------:R-:W-:Y:S04]  /*4270*/  SHF.R.U32.HI R14, RZ, R5.reuse, R14 ;  /* 0x00000005ff0e7219 */ /* 0x080fe8000001160e */
[----:B------:R-:W-:Y:S02]  /*4280*/  ISETP.GE.OR P0, PT, R3, R12, P0 ;  /* 0x0000000c0300720c */ /* 0x000fe40000706670 */
[----:B------:R-:W-:Y:S05]  /*4290*/  SEL R15, R9, R14, !P2 ;  /* 0x0000000e090f7207 */ /* 0x000fea0005000000 */
[----:B------:R-:W-:Y:S04]  /*42a0*/  IMAD.MOV R14, RZ, RZ, -R15 ;  /* 0x000000ffff0e7224 */ /* 0x000fe800078e0a0f */
[----:B------:R-:W-:Y:S02]  /*42b0*/  IMAD R14, R26, R14, R9 ;  /* 0x0000000e1a0e7224 */ /* 0x000fe400078e0209 */
[C---:B------:R-:W-:Y:S05]  /*42c0*/  @!P0 IMAD.HI.U32 R10, R3.reuse, R4, RZ ;  /* 0x00000004030a8227 */ /* 0x040fea00078e00ff */
[----:B------:R-:W-:Y:S04]  /*42d0*/  @!P0 SHF.R.U32.HI R10, RZ, R5, R10 ;  /* 0x00000005ff0a8219 */ /* 0x000fe8000001160a */
[----:B------:R-:W-:Y:S01]  /*42e0*/  @!P0 SEL R0, R3, R10, !P2 ;  /* 0x0000000a03008207 */ /* 0x000fe20005000000 */
[----:B------:R-:W-:Y:S03]  /*42f0*/  IMAD.MOV R10, RZ, RZ, -R3 ;  /* 0x000000ffff0a7224 */ /* 0x000fe600078e0a03 */
[----:B------:R-:W-:Y:S01]  /*4300*/  @!P0 IADD3 R15, PT, PT, R15, -R0, RZ ;  /* 0x800000000f0f8210 */ /* 0x000fe20007ffe0ff */
[----:B------:R-:W-:Y:S01]  /*4310*/  @!P0 IMAD R0, R11, R14, R0 ;  /* 0x0000000e0b008224 */ /* 0x000fe200078e0200 */
[----:B------:R-:W-:Y:S01]  /*4320*/  IADD3 R11, PT, PT, -R9, RZ, RZ ;  /* 0x000000ff090b7210 */ /* 0x000fe20007ffe1ff */
[----:B------:R-:W-:Y:S02]  /*4330*/  IMAD R13, R2, R10, R13 ;  /* 0x0000000a020d7224 */ /* 0x000fe400078e020d */
[----:B------:R-:W-:Y:S02]  /*4340*/  @!P0 IMAD R9, R15, R26, R3 ;  /* 0x0000001a0f098224 */ /* 0x000fe400078e0203 */
[----:B------:R-:W-:Y:S02]  /*4350*/  @!P0 IMAD.MOV.U32 R3, RZ, RZ, R0 ;  /* 0x000000ffff038224 */ /* 0x000fe400078e0000 */
[----:B------:R-:W-:Y:S02]  /*4360*/  IMAD R8, R6, R11, R8 ;  /* 0x0000000b06087224 */ /* 0x000fe400078e0208 */
[----:B------:R-:W-:Y:S02]  /*4370*/  IMAD R13, R3, R2, R13 ;  /* 0x00000002030d7224 */ /* 0x000fe400078e020d */
[----:B------:R-:W-:Y:S02]  /*4380*/  IMAD R8, R9, R6, R8 ;  /* 0x0000000609087224 */ /* 0x000fe400078e0208 */
.L_x_71:
[----:B------:R-:W-:Y:S05]  /*4390*/  BRA.U UP1, `(.L_x_72) ;  /* 0x0000000101107547 */ /* 0x000fea000b800000 */
[----:B------:R-:W-:Y:S04]  /*43a0*/  MOV R0, UR6 ;  /* 0x0000000600007c02 */ /* 0x000fe80008000f00 */
[----:B------:R-:W-:Y:S04]  /*43b0*/  SHF.L.U32 R3, R0, 0x1f, RZ ;  /* 0x0000001f00037819 */ /* 0x000fe800000006ff */
[----:B------:R-:W2:Y:S02]  /*43c0*/  SYNCS.PHASECHK.TRANS64.TRYWAIT P0, [UR7+0x98], R3 ;  /* 0x00009803ff0075a7 */ /* 0x000ea40008001107 */
[----:B--2---:R-:W-:Y:S05]  /*43d0*/  @!P0 BRA `(.L_x_73) ;  /* 0x0000003800188947 */ /* 0x004fea0003800000 */
.L_x_72:
[----:B------:R-:W-:Y:S02]  /*43e0*/  R2UR UR11, R21 ;  /* 0x00000000150b72ca */ /* 0x000fe400000e0000 */
[----:B------:R-:W-:Y:S02]  /*43f0*/  R2UR UR10, R20 ;  /* 0x00000000140a72ca */ /* 0x000fe400000e0000 */
[----:B------:R-:W-:Y:S04]  /*4400*/  ISETP.NE.U32.AND P2, PT, RZ, UR4, PT ;  /* 0x00000004ff007c0c */ /* 0x000fe8000bf45070 */
[----:B------:R-:W-:Y:S05]  /*4410*/  ISETP.NE.AND.EX P2, PT, RZ, UR5, PT, P2 ;  /* 0x00000005ff007c0c */ /* 0x000fea000bf45320 */
[----:B------:R-:W-:Y:S02]  /*4420*/  USHF.L.U32 UR11, UR11, 0x6, URZ ;  /* 0x000000060b0b7899 */ /* 0x000fe400080006ff */
[----:B------:R-:W-:Y:S01]  /*4430*/  USHF.L.U32 UR10, UR10, 0x6, URZ ;  /* 0x000000060a0a7899 */ /* 0x000fe200080006ff */
[----:B------:R-:W-:Y:S11]  /*4440*/  BRA.U !UP4, `(.L_x_74) ;  /* 0x000000010c347547 */ /* 0x000ff6000b800000 */
[----:B------:R-:W-:Y:S01]  /*4450*/  UPLOP3.LUT UP0, UPT, UPT, UPT, UP3, 0x80, 0x8 ;  /* 0x000000000008789c */ /* 0x000fe20003f0f030 */
[----:B--2---:R-:W-:Y:S02]  /*4460*/  HFMA2 R0, -RZ, RZ, 0, 5.9604644775390625e-08 ;  /* 0x00000001ff007431 */ /* 0x004fe400000001ff */
[----:B------:R-:W-:Y:S03]  /*4470*/  IMAD.MOV.U32 R67, RZ, RZ, 0x1 ;  /* 0x00000001ff437424 */ /* 0x000fe600078e00ff */
[----:B------:R-:W-:Y:S05]  /*4480*/  PLOP3.LUT P0, PT, PT, PT, UP0, 0x80, 0x8 ;  /* 0x000000000008781c */ /* 0x000fea0003f0f008 */
[----:B------:R-:W2:Y:S01]  /*4490*/  @UP0 LDCU.64 UR14, c[0x0][0x888] ;  /* 0x00011100ff0e07ac */ /* 0x000ea20008000a00 */
[----:B------:R-:W-:Y:S07]  /*44a0*/  @UP0 UIMAD UR8, UR36, UR4, URZ ;  /* 0x00000004240802a4 */ /* 0x000fee000f8e02ff */
[----:B------:R-:W-:Y:S01]  /*44b0*/  @!P0 PRMT R67, R0, 0x7610, R67 ;  /* 0x0000761000438816 */ /* 0x000fe20000000043 */
[----:B--2---:R-:W-:Y:S03]  /*44c0*/  @UP0 UIMAD.WIDE UR14, UR8, 0x4, UR14 ;  /* 0x00000004080e08a5 */ /* 0x004fe6000f8e020e */
[----:B------:R-:W2:Y:S03]  /*44d0*/  @!UP0 LDCU UR8, c[0x0][0x880] ;  /* 0x00011000ff0887ac */ /* 0x000ea60008000800 */
[----:B------:R-:W-:Y:S01]  /*44e0*/  IMAD.U32 R10, RZ, RZ, UR14 ;  /* 0x0000000eff0a7e24 */ /* 0x000fe2000f8e00ff */
[----:B------:R-:W-:Y:S05]  /*44f0*/  MOV R11, UR15 ;  /* 0x0000000f000b7c02 */ /* 0x000fea0008000f00 */
[----:B------:R3:W5:Y:S02]  /*4500*/  @P0 LDG.E R35, desc[UR46][R10.64] ;  /* 0x0000002e0a230981 */ /* 0x000764000c1e1900 */
[----:B--23--:R-:W-:Y:S07]  /*4510*/  @!P0 IMAD.U32 R35, RZ, RZ, UR8 ;  /* 0x00000008ff238e24 */ /* 0x00cfee000f8e00ff */
.L_x_74:
[----:B-----5:R-:W-:Y:S01]  /*4520*/  @!P2 FSETP.EQ.AND P0, PT, R35, RZ, PT ;  /* 0x000000ff2300a20b */ /* 0x020fe20003f02000 */
[----:B------:R-:W-:Y:S01]  /*4530*/  @!UPT UIADD3 URZ, UPT, UPT, URZ, URZ, URZ ;  /* 0x000000fffffff290 */ /* 0x000fe2000fffe0ff */
[----:B------:R-:W-:Y:S11]  /*4540*/  @!P2 BRA `(.L_x_75) ;  /* 0x000000000014a947 */ /* 0x000ff60003800000 */
[----:B------:R-:W-:Y:S02]  /*4550*/  LOP3.LUT P2, RZ, R67, 0xff, RZ, 0xc0, !PT ;  /* 0x000000ff43ff7812 */ /* 0x000fe4000784c0ff */
[----:B------:R-:W-:Y:S04]  /*4560*/  PLOP3.LUT P0, PT, PT, PT, UP0, 0x80, 0x8 ;  /* 0x000000000008781c */ /* 0x000fe80003f0f008 */
[----:B------:R-:W-:Y:S07]  /*4570*/  PLOP3.LUT P0, PT, P0, PT, PT, 0x8, 0x80 ;  /* 0x000000000080781c */ /* 0x000fee000070e170 */
[----:B------:R-:W-:Y:S11]  /*4580*/  @P2 FSETP.EQ.AND P0, PT, R35, RZ, PT ;  /* 0x000000ff2300220b */ /* 0x000ff60003f02000 */
[----:B------:R-:W-:Y:S02]  /*4590*/  @!UPT UIADD3 URZ, UPT, UPT, URZ, URZ, URZ ;  /* 0x000000fffffff290 */ /* 0x000fe4000fffe0ff */
.L_x_75:
[----:B------:R-:W-:Y:S01]  /*45a0*/  ULEA UR15, UR13, UR7, 0x3 ;  /* 0x000000070d0f7291 */ /* 0x000fe2000f8e18ff */
[----:B--2---:R-:W-:Y:S02]  /*45b0*/  SHF.L.U32 R3, R34, 0x1f, RZ ;  /* 0x0000001f22037819 */ /* 0x004fe400000006ff */
[----:B------:R-:W-:Y:S04]  /*45c0*/  ELECT P4, URZ, PT ;  /* 0x0000000000ff782f */ /* 0x000fe80003880000 */
[----:B------:R-:W-:Y:S02]  /*45d0*/  PLOP3.LUT P4, PT, P0, P4, PT, 0xf2, 0x2f ;  /* 0x00000000002f781c */ /* 0x000fe40000789e72 */
[----:B------:R-:W2:Y:S11]  /*45e0*/  SYNCS.PHASECHK.TRANS64.TRYWAIT P2, [UR15+0x78], R3 ;  /* 0x00007803ff0075a7 */ /* 0x000eb6000804110f */
[----:B-1----:R-:W-:Y:S05]  /*45f0*/  @!P4 IADD3 R20, P0, PT, R32, 0x580, RZ ;  /* 0x000005802014c810 */ /* 0x002fea0007f1e0ff */
[----:B------:R-:W-:Y:S01]  /*4600*/  @!P4 IMAD.X R12, RZ, RZ, R33, P0 ;  /* 0x000000ffff0cc224 */ /* 0x000fe200000e0621 */
[----:B--2---:R-:W-:Y:S07]  /*4610*/  @!P2 BRA `(.L_x_76) ;  /* 0x0000003400a0a947 */ /* 0x004fee0003800000 */
.L_x_151:
[----:B------:R-:W2:Y:S01]  /*4620*/  LDC.64 R14, c[0x0][0xb10] ;  /* 0x0002c400ff0e7b82 */ /* 0x000ea20000000a00 */
[----:B------:R-:W-:Y:S01]  /*4630*/  @!P4 R2UR UR8, R12 ;  /* 0x000000000c08c2ca */ /* 0x000fe200000e0000 */
[----:B------:R-:W-:Y:S01]  /*4640*/  VOTEU.ALL UP2, P4 ;  /* 0x0000000000ff7886 */ /* 0x000fe20002040000 */
[----:B------:R-:W-:Y:S01]  /*4650*/  @!P4 R2UR UR9, R20 ;  /* 0x000000001409c2ca */ /* 0x000fe200000e0000 */
[----:B------:R-:W-:Y:S01]  /*4660*/  VOTEU.ALL UP1, P4 ;  /* 0x0000000000ff7886 */ /* 0x000fe20002020000 */
[----:B------:R-:W-:Y:S03]  /*4670*/  UMOV UR20, 0x0 ;  /* 0x0000000000147882 */ /* 0x000fe60000000000 */
[----:B------:R-:W3:Y:S01]  /*4680*/  LDC.64 R10, c[0x0][0xb18] ;  /* 0x0002c600ff0a7b82 */ /* 0x000ee20000000a00 */
[----:B------:R-:W-:Y:S01]  /*4690*/  UMOV UR21, 0x10000000 ;  /* 0x1000000000157882 */ /* 0x000fe20000000000 */
[----:B------:R-:W-:Y:S01]  /*46a0*/  UMOV UR12, UR36 ;  /* 0x00000024000c7c82 */ /* 0x000fe20008000000 */
[----:B------:R-:W-:Y:S01]  /*46b0*/  UIADD3 UR14, UPT, UPT, UR13, 0x1, URZ ;  /* 0x000000010d0e7890 */ /* 0x000fe2000fffe0ff */
[----:B------:R-:W-:Y:S01]  /*46c0*/  @P3 SHF.R.U32.HI R24, RZ, 0x10, R29 ;  /* 0x00000010ff183819 */ /* 0x000fe2000001161d */
[----:B------:R-:W-:Y:S03]  /*46d0*/  VIADD R27, R27, 0x1 ;  /* 0x000000011b1b7836 */ /* 0x000fe60000000000 */
[----:B-1----:R-:W1:Y:S01]  /*46e0*/  @!P1 LDC R0, c[0x0][0xb20] ;  /* 0x0002c800ff009b82 */ /* 0x002e620000000800 */
[----:B------:R-:W-:Y:S01]  /*46f0*/  UISETP.NE.AND UP5, UPT, UR14, 0x3, UPT ;  /* 0x000000030e00788c */ /* 0x000fe2000bfa5270 */
[----:B------:R-:W-:Y:S01]  /*4700*/  IMAD.U32 R21, RZ, RZ, UR8 ;  /* 0x00000008ff157e24 */ /* 0x000fe2000f8e00ff */
[----:B------:R-:W-:Y:S05]  /*4710*/  @!UP2 ULEA UR8, UR13, UR7, 0xd ;  /* 0x000000070d08a291 */ /* 0x000fea000f8e68ff */
[----:B------:R-:W5:Y:S01]  /*4720*/  @!P1 LDC R3, c[0x0][0xb0c] ;  /* 0x0002c300ff039b82 */ /* 0x000f620000000800 */
[----:B------:R-:W-:Y:S01]  /*4730*/  IMAD.U32 R20, RZ, RZ, UR9 ;  /* 0x00000009ff147e24 */ /* 0x000fe2000f8e00ff */
[----:B------:R-:W-:Y:S01]  /*4740*/  UIADD3 UR9, UPT, UPT, UR15, 0x60, URZ ;  /* 0x000000600f097890 */ /* 0x000fe2000fffe0ff */
[----:B------:R-:W-:Y:S01]  /*4750*/  @!P4 R2UR UR19, R21 ;  /* 0x000000001513c2ca */ /* 0x000fe200000e0000 */
[----:B------:R-:W-:Y:S02]  /*4760*/  @!UP2 UIADD3 UR8, UPT, UPT, UR8, 0x400, URZ ;  /* 0x000004000808a890 */ /* 0x000fe4000fffe0ff */
[----:B------:R-:W-:Y:S01]  /*4770*/  @!P4 R2UR UR18, R20 ;  /* 0x000000001412c2ca */ /* 0x000fe200000e0000 */
[----:B------:R-:W-:Y:S01]  /*4780*/  @!P4 IMAD.MOV.U32 R20, RZ, RZ, 0x2000 ;  /* 0x00002000ff14c424 */ /* 0x000fe200078e00ff */
[----:B------:R-:W-:Y:S02]  /*4790*/  UPRMT UR16, UR37, 0x654, UR9 ;  /* 0x0000065425107896 */ /* 0x000fe40008000009 */
[----:B------:R-:W-:Y:S02]  /*47a0*/  USEL UR17, URZ, 0x1, UP5 ;  /* 0x00000001ff117887 */ /* 0x000fe4000a800000 */
[----:B------:R-:W-:Y:S04]  /*47b0*/  USEL UR14, UR14, URZ, UP5 ;  /* 0x000000ff0e0e7287 */ /* 0x000fe8000a800000 */
[----:B------:R-:W-:Y:S01]  /*47c0*/  ULEA UR13, UR14, UR7, 0x3 ;  /* 0x000000070e0d7291 */ /* 0x000fe2000f8e18ff */
[----:B------:R-:W-:Y:S02]  /*47d0*/  LOP3.LUT R34, R34, UR17, RZ, 0x3c, !PT ;  /* 0x0000001122227c12 */ /* 0x000fe4000f8e3cff */
[----:B------:R1:W-:Y:S01]  /*47e0*/  @!UP1 UTMALDG.3D [UR8], [UR18], desc[UR20] ;  /* 0x00001408120095b4 */ /* 0x0003e20008011000 */
[----:B------:R1:W-:Y:S01]  /*47f0*/  @!P4 SYNCS.ARRIVE.TRANS64.RED.A0TR RZ, [UR15+0x60], R20 ;  /* 0x00006014ffffc9a7 */ /* 0x0003e2000830040f */
[----:B------:R-:W-:Y:S02]  /*4800*/  SHF.L.U32 R12, R34, 0x1f, RZ ;  /* 0x0000001f220c7819 */ /* 0x000fe400000006ff */
[----:B-----5:R-:W-:Y:S01]  /*4810*/  @!P1 ISETP.NE.AND P2, PT, R3, 0x1, PT ;  /* 0x000000010300980c */ /* 0x020fe20003f45270 */
[C---:B--2---:R-:W-:Y:S01]  /*4820*/  @!P1 IMAD.HI.U32 R14, R13.reuse, R14, RZ ;  /* 0x0000000e0d0e9227 */ /* 0x044fe200078e00ff */
[----:B---3--:R-:W-:Y:S03]  /*4830*/  @!P1 ISETP.NE.AND P0, PT, R10, 0x1, PT ;  /* 0x000000010a00980c */ /* 0x008fe60003f05270 */
[C---:B------:R-:W-:Y:S01]  /*4840*/  @!P1 IMAD.HI.U32 R11, R8.reuse, R11, RZ ;  /* 0x0000000b080b9227 */ /* 0x040fe200078e00ff */
[----:B------:R-:W-:Y:S04]  /*4850*/  @!P1 SHF.R.U32.HI R14, RZ, R15, R14 ;  /* 0x0000000fff0e9219 */ /* 0x000fe8000001160e */
[----:B-1----:R-:W-:Y:S01]  /*4860*/  @!P1 SHF.R.U32.HI R9, RZ, R0, R11 ;  /* 0x00000000ff099219 */ /* 0x002fe2000001160b */
[----:B------:R-:W-:Y:S01]  /*4870*/  SYNCS.ARRIVE.TRANS64.RED.A1T0 RZ, [UR16], RZ ;  /* 0x000000ffffff79a7 */ /* 0x000fe20008100410 */
[----:B------:R-:W-:Y:S02]  /*4880*/  @!P1 SEL R14, R13, R14, !P2 ;  /* 0x0000000e0d0e9207 */ /* 0x000fe40005000000 */
[----:B------:R-:W-:Y:S01]  /*4890*/  @!P1 SEL R9, R8, R9, !P0 ;  /* 0x0000000908099207 */ /* 0x000fe20004000000 */
[----:B------:R-:W1:Y:S04]  /*48a0*/  SYNCS.PHASECHK.TRANS64.TRYWAIT P5, [UR13+0x78], R12 ;  /* 0x0000780cff0075a7 */ /* 0x000e6800080a110d */
[----:B------:R-:W-:Y:S02]  /*48b0*/  @!P1 IMAD.IADD R0, R9, 0x1, -R14 ;  /* 0x0000000109009824 */ /* 0x000fe400078e0a0e */
[----:B------:R-:W-:Y:S02]  /*48c0*/  @!P1 IMAD.IADD R9, R14, 0x1, -R9 ;  /* 0x000000010e099824 */ /* 0x000fe400078e0a09 */
[----:B------:R-:W-:Y:S02]  /*48d0*/  @!P1 IMAD R13, R0, R3, R13 ;  /* 0x00000003000d9224 */ /* 0x000fe400078e020d */
[----:B------:R-:W-:Y:S01]  /*48e0*/  @!P1 IMAD R8, R9, R10, R8 ;  /* 0x0000000a09089224 */ /* 0x000fe200078e0208 */
[----:B-1----:R-:W-:Y:S06]  /*48f0*/  @!P5 BRA `(.L_x_77) ;  /* 0x000000340000d947 */ /* 0x002fec0003800000 */
.L_x_153:
[----:B-1----:R-:W-:Y:S01]  /*4900*/  @!P4 IADD3 R3, P0, PT, R32, 0x580, RZ ;  /* 0x000005802003c810 */ /* 0x002fe20007f1e0ff */
[----:B------:R-:W-:Y:S01]  /*4910*/  UMOV UR18, 0x0 ;  /* 0x0000000000127882 */ /* 0x000fe20000000000 */
[----:B------:R-:W-:Y:S01]  /*4920*/  UMOV UR19, 0x10000000 ;  /* 0x1000000000137882 */ /* 0x000fe20000000000 */
[----:B------:R-:W-:Y:S01]  /*4930*/  VOTEU.ALL UP1, P4 ;  /* 0x0000000000ff7886 */ /* 0x000fe20002020000 */
[----:B------:R-:W-:Y:S01]  /*4940*/  @!P4 R2UR UR9, R3 ;  /* 0x000000000309c2ca */ /* 0x000fe200000e0000 */
[----:B------:R-:W-:Y:S01]  /*4950*/  @!P4 IMAD.X R0, RZ, RZ, R33, P0 ;  /* 0x000000ffff00c224 */ /* 0x000fe200000e0621 */
[----:B------:R-:W-:Y:S01]  /*4960*/  UMOV UR12, UR36 ;  /* 0x00000024000c7c82 */ /* 0x000fe20008000000 */
[----:B------:R-:W-:Y:S01]  /*4970*/  @P3 R2UR UR36, R24 ;  /* 0x00000000182432ca */ /* 0x000fe200000e0000 */
[----:B------:R-:W-:Y:S01]  /*4980*/  @!UP1 ULEA UR15, UR14, UR7, 0xd ;  /* 0x000000070e0f9291 */ /* 0x000fe2000f8e68ff */
[----:B------:R-:W-:Y:S01]  /*4990*/  ISETP.NE.AND P0, PT, R27, 0x2, PT ;  /* 0x000000021b00780c */ /* 0x000fe20003f05270 */
[----:B------:R-:W-:Y:S01]  /*49a0*/  @!UP1 UIADD3 UR10, UPT, UPT, UR10, 0x20, URZ ;  /* 0x000000200a0a9890 */ /* 0x000fe2000fffe0ff */
[----:B------:R-:W-:Y:S01]  /*49b0*/  @!P4 R2UR UR8, R0 ;  /* 0x000000000008c2ca */ /* 0x000fe200000e0000 */
[----:B------:R-:W-:Y:S01]  /*49c0*/  IMAD.IADD R20, R8, 0x1, R66 ;  /* 0x0000000108147824 */ /* 0x000fe200078e0242 */
[----:B------:R-:W-:Y:S01]  /*49d0*/  SEL R0, RZ, 0x1, P0 ;  /* 0x00000001ff007807 */ /* 0x000fe20000000000 */
[----:B------:R-:W-:Y:S01]  /*49e0*/  IMAD.IADD R21, R13, 0x1, R68 ;  /* 0x000000010d157824 */ /* 0x000fe200078e0244 */
[----:B------:R-:W-:Y:S02]  /*49f0*/  SEL R27, R27, RZ, P0 ;  /* 0x000000ff1b1b7207 */ /* 0x000fe40000000000 */
[----:B------:R-:W-:Y:S01]  /*4a00*/  IMAD.U32 R10, RZ, RZ, UR9 ;  /* 0x00000009ff0a7e24 */ /* 0x000fe2000f8e00ff */
[----:B------:R-:W-:Y:S01]  /*4a10*/  UIADD3 UR9, UPT, UPT, UR13, 0x60, URZ ;  /* 0x000000600d097890 */ /* 0x000fe2000fffe0ff */
[----:B------:R-:W-:Y:S03]  /*4a20*/  LOP3.LUT R25, R25, R0, RZ, 0x3c, !PT ;  /* 0x0000000019197212 */ /* 0x000fe600078e3cff */
[----:B------:R-:W-:Y:S02]  /*4a30*/  @!P4 R2UR UR16, R10 ;  /* 0x000000000a10c2ca */ /* 0x000fe400000e0000 */
[----:B------:R-:W-:Y:S01]  /*4a40*/  IMAD.U32 R11, RZ, RZ, UR8 ;  /* 0x00000008ff0b7e24 */ /* 0x000fe2000f8e00ff */
[----:B------:R-:W-:Y:S01]  /*4a50*/  @!UP1 UIADD3 UR8, UPT, UPT, UR15, 0x400, URZ ;  /* 0x000004000f089890 */ /* 0x000fe2000fffe0ff */
[----:B------:R-:W-:Y:S01]  /*4a60*/  VOTEU.ALL UP1, P4 ;  /* 0x0000000000ff7886 */ /* 0x000fe20002020000 */
[----:B------:R-:W-:Y:S02]  /*4a70*/  UPRMT UR15, UR37, 0x654, UR9 ;  /* 0x00000654250f7896 */ /* 0x000fe40008000009 */
[----:B------:R-:W-:Y:S11]  /*4a80*/  @!P4 R2UR UR17, R11 ;  /* 0x000000000b11c2ca */ /* 0x000ff600000e0000 */
[----:B------:R-:W-:Y:S02]  /*4a90*/  @!UPT UIADD3 URZ, UPT, UPT, URZ, URZ, URZ ;  /* 0x000000fffffff290 */ /* 0x000fe4000fffe0ff */
[----:B------:R2:W-:Y:S01]  /*4aa0*/  @!UP1 UTMALDG.3D [UR8], [UR16], desc[UR18] ;  /* 0x00001208100095b4 */ /* 0x0005e20008011000 */
[----:B------:R2:W-:Y:S01]  /*4ab0*/  @!P4 SYNCS.ARRIVE.TRANS64.RED.A0TR RZ, [UR13+0x60], R23 ;  /* 0x00006017ffffc9a7 */ /* 0x0005e2000830040d */
[----:B------:R-:W-:Y:S04]  /*4ac0*/  UIADD3 UR13, UPT, UPT, UR14, 0x1, URZ ;  /* 0x000000010e0d7890 */ /* 0x000fe8000fffe0ff */
[----:B------:R-:W-:Y:S04]  /*4ad0*/  UISETP.NE.AND UP1, UPT, UR13, 0x3, UPT ;  /* 0x000000030d00788c */ /* 0x000fe8000bf25270 */
[----:B------:R-:W-:Y:S02]  /*4ae0*/  USEL UR14, URZ, 0x1, UP1 ;  /* 0x00000001ff0e7887 */ /* 0x000fe40008800000 */
[----:B------:R-:W-:Y:S02]  /*4af0*/  USEL UR13, UR13, URZ, UP1 ;  /* 0x000000ff0d0d7287 */ /* 0x000fe40008800000 */
[----:B------:R-:W-:Y:S02]  /*4b00*/  UPLOP3.LUT UP1, UPT, UPT, UPT, UPT, 0x80, 0x8 ;  /* 0x000000000008789c */ /* 0x000fe40003f2f070 */
[----:B------:R-:W-:Y:S01]  /*4b10*/  LOP3.LUT R34, R34, UR14, RZ, 0x3c, !PT ;  /* 0x0000000e22227c12 */ /* 0x000fe2000f8e3cff */
[----:B------:R-:W-:Y:S01]  /*4b20*/  SYNCS.ARRIVE.TRANS64.RED.A1T0 RZ, [UR15], RZ ;  /* 0x000000ffffff79a7 */ /* 0x000fe2000810040f */
[----:B------:R-:W-:Y:S07]  /*4b30*/  @P3 BRA `(.L_x_78) ;  /* 0xfffffff4001c3947 */ /* 0x000fee000383ffff */
[----:B------:R-:W-:Y:S01]  /*4b40*/  UIADD3 UR7, UPT, UPT, UR7, 0x78, URZ ;  /* 0x0000007807077890 */ /* 0x000fe2000fffe0ff */
[----:B------:R-:W-:-:S03]  /*4b50*/  SHF.L.U32 R3, R34, 0x1f, RZ ;  /* 0x0000001f22037819 */ /* 0x000fc600000006ff */
[----:B------:R-:W-:-:S09]  /*4b60*/  ULEA UR4, UR13, UR7, 0x3 ;  /* 0x000000070d047291 */ /* 0x000fd2000f8e18ff */
[----:B------:R-:W1:Y:S02]  /*4b70*/  SYNCS.PHASECHK.TRANS64.TRYWAIT P0, [UR4], R3 ;  /* 0x00000003ff0075a7 */ /* 0x000e640008001104 */
[----:B-1----:R-:W-:Y:S05]  /*4b80*/  @!P0 BRA `(.L_x_79) ;  /* 0x0000003000748947 */ /* 0x002fea0003800000 */
.L_x_155:
        /* <DEDUP_REMOVED lines=9> */
.L_x_157:
[----:B------:R-:W-:-:S04]  /*4c20*/  UIADD3 UR5, UPT, UPT, UR5, 0x1, URZ ;  /* 0x0000000105057890 */ /* 0x000fc8000fffe0ff */
[----:B------:R-:W-:-:S04]  /*4c30*/  UISETP.NE.AND UP0, UPT, UR5, 0x3, UPT ;  /* 0x000000030500788c */ /* 0x000fc8000bf05270 */
[----:B------:R-:W-:Y:S02]  /*4c40*/  USEL UR4, URZ, 0x1, UP0 ;  /* 0x00000001ff047887 */ /* 0x000fe40008000000 */
[----:B------:R-:W-:-:S04]  /*4c50*/  USEL UR5, UR5, URZ, UP0 ;  /* 0x000000ff05057287 */ /* 0x000fc80008000000 */
[----:B------:R-:W-:Y:S01]  /*4c60*/  ULEA UR5, UR5, UR7, 0x3 ;  /* 0x0000000705057291 */ /* 0x000fe2000f8e18ff */
[----:B-1----:R-:W-:-:S04]  /*4c70*/  LOP3.LUT R3, R34, UR4, RZ, 0x3c, !PT ;  /* 0x0000000422037c12 */ /* 0x002fc8000f8e3cff */
[----:B------:R-:W-:Y:S01]  /*4c80*/  SHF.L.U32 R3, R3, 0x1f, RZ ;  /* 0x0000001f03037819 */ /* 0x000fe200000006ff */
[----:B------:R-:W-:-:S07]  /*4c90*/  IMAD.U32 R0, RZ, RZ, UR5 ;  /* 0x00000005ff007e24 */ /* 0x000fce000f8e00ff */
.L_x_81:
[----:B-1----:R1:W3:Y:S02]  /*4ca0*/  SYNCS.PHASECHK.TRANS64.TRYWAIT P0, [R0+URZ], R3 ;  /* 0x00000003000075a7 */ /* 0x0022e400080011ff */
[----:B---3--:R-:W-:Y:S05]  /*4cb0*/  @!P0 NANOSLEEP.SYNCS 0x989680 ;  /* 0x009896800000895d */ /* 0x008fea0003900000 */
[----:B------:R-:W3:Y:S02]  /*4cc0*/  @!P0 SYNCS.PHASECHK.TRANS64 P0, [R0+URZ], R3 ;  /* 0x00000003000085a7 */ /* 0x000ee400080010ff */
[----:B--23--:R-:W-:Y:S05]  /*4cd0*/  @P0 EXIT ;  /* 0x000000000000094d */ /* 0x00cfea0003800000 */
[----:B------:R-:W-:Y:S05]  /*4ce0*/  BRA `(.L_x_81) ;  /* 0xfffffffc00ec7947 */ /* 0x000fea000383ffff */
.L_x_69:
[----:B------:R-:W-:-:S06]  /*4cf0*/  UISETP.GE.AND UP1, UPT, UR8, 0x4, UPT ;  /* 0x000000040800788c */ /* 0x000fcc000bf26270 */
[----:B------:R-:W-:-:S13]  /*4d00*/  PLOP3.LUT P0, PT, PT, PT, UP1, 0x80, 0x8 ;  /* 0x000000000008781c */ /* 0x000fda0003f0f018 */
[----:B------:R-:W-:Y:S05]  /*4d10*/  @!P0 EXIT ;  /* 0x000000000000894d */ /* 0x000fea0003800000 */
[----:B------:R-:W-:Y:S01]  /*4d20*/  BAR.SYNC.DEFER_BLOCKING 0x6, 0xa0 ;  /* 0x0182800000007b1d */ /* 0x000fe20000010000 */
[C---:B------:R-:W-:Y:S01]  /*4d30*/  IMAD.SHL.U32 R0, R79.reuse, 0x20, RZ ;  /* 0x000000204f007824 */ /* 0x040fe200078e00ff */
[C---:B------:R-:W-:Y:S01]  /*4d40*/  R2P PR, R79.reuse, 0x6 ;  /* 0x000000064f007804 */ /* 0x040fe20000000000 */
[C---:B------:R-:W-:Y:S02]  /*4d50*/  IMAD.SHL.U32 R72, R79.reuse, 0x4, RZ ;  /* 0x000000044f487824 */ /* 0x040fe400078e00ff */
[C---:B------:R-:W-:Y:S01]  /*4d60*/  IMAD.U32 R32, R79.reuse, 0x10000, RZ ;  /* 0x000100004f207824 */ /* 0x040fe200078e00ff */
[----:B------:R-:W-:Y:S02]  /*4d70*/  UMOV UR48, 0x400 ;  /* 0x0000040000307882 */ /* 0x000fe40000000000 */
[----:B------:R-:W1:Y:S01]  /*4d80*/  LDC R71, c[0x0][0x370] ;  /* 0x0000dc00ff477b82 */ /* 0x000e620000000800 */
[----:B------:R-:W-:Y:S01]  /*4d90*/  ULEA UR48, UR37, UR48, 0x18 ;  /* 0x0000003025307291 */ /* 0x000fe2000f8ec0ff */
[C---:B------:R-:W-:Y:S01]  /*4da0*/  LOP3.LUT R7, R0.reuse, 0xe0, RZ, 0xc0, !PT ;  /* 0x000000e000077812 */ /* 0x040fe200078ec0ff */
[----:B------:R-:W-:Y:S01]  /*4db0*/  IMAD.SHL.U32 R5, R79, 0x10, RZ ;  /* 0x000000104f057824 */ /* 0x000fe200078e00ff */
[----:B------:R-:W-:Y:S01]  /*4dc0*/  LOP3.LUT R0, R0, 0x100, RZ, 0xc0, !PT ;  /* 0x0000010000007812 */ /* 0x000fe200078ec0ff */
[----:B------:R-:W-:Y:S01]  /*4dd0*/  IMAD.MOV.U32 R78, RZ, RZ, 0x8 ;  /* 0x00000008ff4e7424 */ /* 0x000fe200078e00ff */
[----:B------:R-:W-:Y:S01]  /*4de0*/  LOP3.LUT R72, R7, 0x1c, R72, 0xf8, !PT ;  /* 0x0000001c07487812 */ /* 0x000fe200078ef848 */
[----:B------:R-:W-:Y:S01]  /*4df0*/  IMAD.MOV.U32 R77, RZ, RZ, 0x10 ;  /* 0x00000010ff4d7424 */ /* 0x000fe200078e00ff */
[----:B------:R-:W2:Y:S01]  /*4e00*/  LDC R28, c[0x0][0xb0c] ;  /* 0x0002c300ff1c7b82 */ /* 0x000ea20000000800 */
[----:B------:R-:W-:Y:S01]  /*4e10*/  SHF.R.U32.HI R7, RZ, 0x2, R79 ;  /* 0x00000002ff077819 */ /* 0x000fe2000001164f */
[----:B------:R-:W-:Y:S01]  /*4e20*/  IMAD.MOV.U32 R30, RZ, RZ, RZ ;  /* 0x000000ffff1e7224 */ /* 0x000fe200078e00ff */
[----:B------:R-:W-:Y:S01]  /*4e30*/  LOP3.LUT R32, R32, 0x600000, RZ, 0xc0, !PT ;  /* 0x0060000020207812 */ /* 0x000fe200078ec0ff */
[----:B------:R-:W-:Y:S01]  /*4e40*/  IMAD.MOV.U32 R76, RZ, RZ, RZ ;  /* 0x000000ffff4c7224 */ /* 0x000fe200078e00ff */
[----:B------:R-:W-:Y:S01]  /*4e50*/  LOP3.LUT R5, R0, 0x600, R5, 0xf8, !PT ;  /* 0x0000060000057812 */ /* 0x000fe200078ef805 */
[----:B------:R-:W-:Y:S01]  /*4e60*/  IMAD.MOV.U32 R82, RZ, RZ, RZ ;  /* 0x000000ffff527224 */ /* 0x000fe200078e00ff */
[----:B------:R-:W-:Y:S01]  /*4e70*/  LOP3.LUT R72, R72, 0x4, R7, 0x78, !PT ;  /* 0x0000000448487812 */ /* 0x000fe200078e7807 */
[----:B------:R-:W4:Y:S01]  /*4e80*/  LDC R69, c[0x0][0xb20] ;  /* 0x0002c800ff457b82 */ /* 0x000f220000000800 */
[----:B------:R-:W3:Y:S01]  /*4e90*/  LDS R3, [UR48+0x150] ;  /* 0x00015030ff037984 */ /* 0x000ee20008000800 */
[----:B------:R-:W-:Y:S01]  /*4ea0*/  LOP3.LUT R79, R79, 0x60, RZ, 0xc0, !PT ;  /* 0x000000604f4f7812 */ /* 0x000fe200078ec0ff */
[----:B------:R-:W-:Y:S01]  /*4eb0*/  IMAD.MOV.U32 R75, RZ, RZ, RZ ;  /* 0x000000ffff4b7224 */ /* 0x000fe200078e00ff */
[----:B------:R-:W-:Y:S01]  /*4ec0*/  LOP3.LUT R72, R5, R72, RZ, 0xfc, !PT ;  /* 0x0000004805487212 */ /* 0x000fe200078efcff */
[----:B------:R-:W1:Y:S01]  /*4ed0*/  LDCU.64 UR54, c[0x0][0x348] ;  /* 0x00006900ff3677ac */ /* 0x000e620008000a00 */
[----:B------:R-:W-:-:S02]  /*4ee0*/  SEL R78, R78, 0xfffffff8, !P1 ;  /* 0xfffffff84e4e7807 */ /* 0x000fc40004800000 */
[----:B------:R-:W1:Y:S01]  /*4ef0*/  LDC R27, c[0x0][0xb30] ;  /* 0x0002cc00ff1b7b82 */ /* 0x000e620000000800 */
[----:B------:R-:W-:Y:S01]  /*4f00*/  SEL R77, R77, 0xfffffff0, !P2 ;  /* 0xfffffff04d4d7807 */ /* 0x000fe20005000000 */
[----:B------:R-:W1:Y:S01]  /*4f10*/  LDCU.64 UR38, c[0x0][0x888] ;  /* 0x00011100ff2677ac */ /* 0x000e620008000a00 */
[----:B------:R-:W1:Y:S05]  /*4f20*/  LDCU.64 UR44, c[0x0][0x890] ;  /* 0x00011200ff2c77ac */ /* 0x000e6a0008000a00 */
[----:B------:R-:W1:Y:S01]  /*4f30*/  LDC.64 R64, c[0x0][0xb10] ;  /* 0x0002c400ff407b82 */ /* 0x000e620000000a00 */
[----:B------:R-:W-:Y:S01]  /*4f40*/  UMOV UR51, 0x1 ;  /* 0x0000000100337882 */ /* 0x000fe20000000000 */
[----:B------:R-:W-:Y:S01]  /*4f50*/  UMOV UR56, URZ ;  /* 0x000000ff00387c82 */ /* 0x000fe20008000000 */
[----:B------:R-:W-:Y:S01]  /*4f60*/  UIADD3 UR52, UPT, UPT, UR48, 0x400, URZ ;  /* 0x0000040030347890 */ /* 0x000fe2000fffe0ff */
[----:B------:R-:W-:Y:S01]  /*4f70*/  UMOV UR50, URZ ;  /* 0x000000ff00327c82 */ /* 0x000fe20008000000 */
[----:B------:R-:W-:-:S03]  /*4f80*/  UMOV UR49, URZ ;  /* 0x000000ff00317c82 */ /* 0x000fc60008000000 */
[----:B------:R-:W1:Y:S08]  /*4f90*/  LDC.64 R24, c[0x0][0xb18] ;  /* 0x0002c600ff187b82 */ /* 0x000e700000000a00 */
[----:B------:R-:W1:Y:S08]  /*4fa0*/  LDC.64 R22, c[0x0][0xb28] ;  /* 0x0002ca00ff167b82 */ /* 0x000e700000000a00 */
[----:B------:R-:W1:Y:S01]  /*4fb0*/  LDC.64 R62, c[0x0][0x8b0] ;  /* 0x00022c00ff3e7b82 */ /* 0x000e620000000a00 */
[----:B---3--:R-:W-:-:S07]  /*4fc0*/  IMAD.IADD R32, R3, 0x1, R32 ;  /* 0x0000000103207824 */ /* 0x008fce00078e0220 */
[----:B------:R-:W3:Y:S08]  /*4fd0*/  LDC.64 R60, c[0x0][0x8a8] ;  /* 0x00022a00ff3c7b82 */ /* 0x000ef00000000a00 */
[----:B--2-4-:R-:W1:Y:S02]  /*4fe0*/  LDC R70, c[0x0][0x374] ;  /* 0x0000dd00ff467b82 */ /* 0x014e640000000800 */
.L_x_112:
[C---:B------:R-:W-:Y:S02]  /*4ff0*/  LEA R0, R82.reuse, UR48, 0x3 ;  /* 0x0000003052007c11 */ /* 0x040fe4000f8e18ff */
[----:B------:R-:W-:Y:S02]  /*5000*/  SHF.L.U32 R3, R75, 0x1f, RZ ;  /* 0x0000001f4b037819 */ /* 0x000fe400000006ff */
[----:B-1----:R-:W-:Y:S02]  /*5010*/  LEA R16, R82, UR48, 0x4 ;  /* 0x0000003052107c11 */ /* 0x002fe4000f8e20ff */
[----:B------:R-:W2:Y:S02]  /*5020*/  SYNCS.PHASECHK.TRANS64.TRYWAIT P0, [R0+URZ+0xa0], R3 ;  /* 0x0000a003000075a7 */ /* 0x000ea400080011ff */
[----:B--2---:R-:W-:Y:S05]  /*5030*/  @!P0 BRA `(.L_x_82) ;  /* 0x0000002c00788947 */ /* 0x004fea0003800000 */
.L_x_158:
[----:B------:R-:W4:Y:S01]  /*5040*/  LDC.64 R12, c[0x0][0xb10] ;  /* 0x0002c400ff0c7b82 */ /* 0x000f220000000a00 */
[----:B------:R-:W3:Y:S01]  /*5050*/  LDS.128 R16, [R16+0x130] ;  /* 0x0001300010107984 */ /* 0x000ee20000000c00 */
[----:B-1----:R-:W-:Y:S01]  /*5060*/  ISETP.NE.AND P1, PT, R27, 0x1, PT ;  /* 0x000000011b00780c */ /* 0x002fe20003f25270 */
[----:B--2---:R-:W-:Y:S01]  /*5070*/  VIADD R0, R0, 0xb0 ;  /* 0x000000b000007836 */ /* 0x004fe20000000000 */
[----:B------:R-:W-:Y:S04]  /*5080*/  ISETP.GE.AND P0, PT, R26, 0x1, PT ;  /* 0x000000011a00780c */ /* 0x000fe80003f06270 */
[----:B------:R-:W1:Y:S01]  /*5090*/  LDC.64 R10, c[0x0][0xb18] ;  /* 0x0002c600ff0a7b82 */ /* 0x000e620000000a00 */
[----:B------:R-:W-:Y:S01]  /*50a0*/  PRMT R0, RZ, 0x654, R0 ;  /* 0x00000654ff007816 */ /* 0x000fe20000000000 */
[----:B------:R-:W-:Y:S01]  /*50b0*/  @!PT LDS RZ, [RZ] ;  /* 0x00000000fffff984 */ /* 0x000fe20000000800 */
[----:B------:R-:W-:Y:S01]  /*50c0*/  @!PT LDS RZ, [RZ] ;  /* 0x00000000fffff984 */ /* 0x000fe20000000800 */
[----:B------:R-:W-:Y:S01]  /*50d0*/  @!PT LDS RZ, [RZ] ;  /* 0x00000000fffff984 */ /* 0x000fe20000000800 */
[----:B------:R-:W-:Y:S01]  /*50e0*/  @!PT LDS RZ, [RZ] ;  /* 0x00000000fffff984 */ /* 0x000fe20000000800 */
[----:B------:R2:W-:Y:S06]  /*50f0*/  MEMBAR.ALL.CTA ;  /* 0x0000000000007992 */ /* 0x0005ec0000008000 */
[----:B--2---:R-:W2:Y:S01]  /*5100*/  FENCE.VIEW.ASYNC.S ;  /* 0x00000000000073c6 */ /* 0x004ea20000000000 */
[----:B------:R-:W1:Y:S08]  /*5110*/  @!P1 LDC R14, c[0x0][0xb20] ;  /* 0x0002c800ff0e9b82 */ /* 0x000e700000000800 */
[----:B------:R-:W1:Y:S01]  /*5120*/  @!P1 LDC R9, c[0x0][0xb0c] ;  /* 0x0002c300ff099b82 */ /* 0x000e620000000800 */
[----:B--2---:R2:W-:Y:S01]  /*5130*/  SYNCS.ARRIVE.TRANS64.RED.A1T0 RZ, [R0+URZ], RZ ;  /* 0x000000ff00ff79a7 */ /* 0x0045e200081004ff */
[----:B---3--:R-:W-:Y:S04]  /*5140*/  LOP3.LUT P4, RZ, R18, 0x1, RZ, 0xc0, !PT ;  /* 0x0000000112ff7812 */ /* 0x008fe8000788c0ff */
[----:B------:R-:W-:Y:S09]  /*5150*/  P2R R80, PR, RZ, 0x10 ;  /* 0x00000010ff507803 */ /* 0x000ff20000000000 */
[----:B------:R-:W-:Y:S02]  /*5160*/  @P4 MOV R31, R16 ;  /* 0x00000010001f4202 */ /* 0x000fe40000000f00 */
[----:B------:R-:W-:Y:S01]  /*5170*/  @P4 LOP3.LUT R29, R17, 0xffff, RZ, 0xc0, !PT ;  /* 0x0000ffff111d4812 */ /* 0x000fe200078ec0ff */
[----:B--2-4-:R-:W-:Y:S06]  /*5180*/  @!P0 BRA `(.L_x_83) ;  /* 0x0000000000a48947 */ /* 0x014fec0003800000 */
[----:B------:R-:W-:Y:S01]  /*5190*/  IMAD.HI.U32 R36, R70, R25, RZ ;  /* 0x0000001946247227 */ /* 0x000fe200078e00ff */
[----:B------:R-:W-:Y:S02]  /*51a0*/  ISETP.NE.AND P0, PT, R24, 0x1, PT ;  /* 0x000000011800780c */ /* 0x000fe40003f05270 */
[----:B------:R-:W-:Y:S01]  /*51b0*/  ISETP.NE.AND P2, PT, R26, 0x1, PT ;  /* 0x000000011a00780c */ /* 0x000fe20003f45270 */
[-C--:B------:R-:W-:Y:S01]  /*51c0*/  IMAD.HI.U32 R34, R71, R64.reuse, RZ ;  /* 0x0000004047227227 */ /* 0x080fe200078e00ff */
[----:B------:R-:W-:Y:S02]  /*51d0*/  SHF.R.U32.HI R37, RZ, R69, R36 ;  /* 0x00000045ff257219 */ /* 0x000fe40000011624 */
[----:B------:R-:W-:Y:S01]  /*51e0*/  ISETP.NE.AND P3, PT, R28, 0x1, PT ;  /* 0x000000011c00780c */ /* 0x000fe20003f65270 */
[----:B------:R-:W-:Y:S01]  /*51f0*/  IMAD.HI.U32 R40, R29, R25, RZ ;  /* 0x000000191d287227 */ /* 0x000fe200078e00ff */
[----:B------:R-:W-:Y:S02]  /*5200*/  SHF.R.U32.HI R34, RZ, R65, R34 ;  /* 0x00000041ff227219 */ /* 0x000fe40000011622 */
[----:B------:R-:W-:Y:S01]  /*5210*/  SEL R3, R70, R37, !P0 ;  /* 0x0000002546037207 */ /* 0x000fe20004000000 */
[----:B------:R-:W-:Y:S01]  /*5220*/  IMAD.HI.U32 R38, R31, R64, RZ ;  /* 0x000000401f267227 */ /* 0x000fe200078e00ff */
[----:B------:R-:W-:Y:S03]  /*5230*/  SEL R7, R71, R34, !P3 ;  /* 0x0000002247077207 */ /* 0x000fe60005800000 */
[-C--:B------:R-:W-:Y:S01]  /*5240*/  IMAD.HI.U32 R34, R3, R22.reuse, RZ ;  /* 0x0000001603227227 */ /* 0x080fe200078e00ff */
[----:B------:R-:W-:Y:S03]  /*5250*/  SHF.R.U32.HI R38, RZ, R65, R38 ;  /* 0x00000041ff267219 */ /* 0x000fe60000011626 */
[----:B------:R-:W-:Y:S01]  /*5260*/  IMAD.HI.U32 R36, R7, R22, RZ ;  /* 0x0000001607247227 */ /* 0x000fe200078e00ff */
[----:B------:R-:W-:Y:S02]  /*5270*/  @P2 SHF.R.U32.HI R3, RZ, R23, R34 ;  /* 0x00000017ff032219 */ /* 0x000fe40000011622 */
[----:B------:R-:W-:Y:S02]  /*5280*/  SHF.R.U32.HI R34, RZ, R69, R40 ;  /* 0x00000045ff227219 */ /* 0x000fe40000011628 */
[----:B------:R-:W-:Y:S01]  /*5290*/  @P2 SHF.R.U32.HI R7, RZ, R23, R36 ;  /* 0x00000017ff072219 */ /* 0x000fe20000011624 */
[C---:B------:R-:W-:Y:S01]  /*52a0*/  IMAD R2, R26.reuse, R3, RZ ;  /* 0x000000031a027224 */ /* 0x040fe200078e02ff */
[----:B------:R-:W-:Y:S02]  /*52b0*/  SEL R5, R29, R34, !P0 ;  /* 0x000000221d057207 */ /* 0x000fe40004000000 */
[----:B------:R-:W-:Y:S01]  /*52c0*/  SEL R3, R31, R38, !P3 ;  /* 0x000000261f037207 */ /* 0x000fe20005800000 */
[----:B------:R-:W-:Y:S01]  /*52d0*/  IMAD R4, R26, R7, RZ ;  /* 0x000000071a047224 */ /* 0x000fe200078e02ff */
[C---:B------:R-:W-:Y:S01]  /*52e0*/  ISETP.GE.AND P0, PT, R5.reuse, R2, PT ;  /* 0x000000020500720c */ /* 0x040fe20003f06270 */
[----:B------:R-:W-:Y:S03]  /*52f0*/  IMAD.HI.U32 R6, R5, R22, RZ ;  /* 0x0000001605067227 */ /* 0x000fe600078e00ff */
[----:B------:R-:W-:Y:S01]  /*5300*/  ISETP.GE.OR P0, PT, R3, R4, P0 ;  /* 0x000000040300720c */ /* 0x000fe20000706670 */
[----:B------:R-:W-:Y:S01]  /*5310*/  IMAD.MOV R4, RZ, RZ, -R3 ;  /* 0x000000ffff047224 */ /* 0x000fe200078e0a03 */
[-C--:B------:R-:W-:Y:S03]  /*5320*/  SHF.R.U32.HI R6, RZ, R23.reuse, R6 ;  /* 0x00000017ff067219 */ /* 0x080fe60000011606 */
[----:B------:R-:W-:Y:S01]  /*5330*/  IMAD R31, R28, R4, R31 ;  /* 0x000000041c1f7224 */ /* 0x000fe200078e021f */
[----:B------:R-:W-:Y:S05]  /*5340*/  SEL R15, R5, R6, !P2 ;  /* 0x00000006050f7207 */ /* 0x000fea0005000000 */
[----:B------:R-:W-:Y:S02]  /*5350*/  IMAD.MOV R6, RZ, RZ, -R15 ;  /* 0x000000ffff067224 */ /* 0x000fe400078e0a0f */
[C---:B------:R-:W-:Y:S04]  /*5360*/  @!P0 IMAD.HI.U32 R2, R3.reuse, R22, RZ ;  /* 0x0000001603028227 */ /* 0x040fe800078e00ff */
[----:B------:R-:W-:Y:S01]  /*5370*/  IMAD R6, R26, R6, R5 ;  /* 0x000000061a067224 */ /* 0x000fe200078e0205 */
[----:B------:R-:W-:Y:S04]  /*5380*/  @!P0 SHF.R.U32.HI R2, RZ, R23, R2 ;  /* 0x00000017ff028219 */ /* 0x000fe80000011602 */
[----:B------:R-:W-:Y:S02]  /*5390*/  @!P0 SEL R0, R3, R2, !P2 ;  /* 0x0000000203008207 */ /* 0x000fe40005000000 */
[----:B------:R-:W-:Y:S02]  /*53a0*/  IADD3 R2, PT, PT, -R5, RZ, RZ ;  /* 0x000000ff05027210 */ /* 0x000fe40007ffe1ff */
[----:B------:R-:W-:Y:S01]  /*53b0*/  @!P0 IADD3 R8, PT, PT, R15, -R0, RZ ;  /* 0x800000000f088210 */ /* 0x000fe20007ffe0ff */
[----:B------:R-:W-:Y:S02]  /*53c0*/  @!P0 IMAD R0, R7, R6, R0 ;  /* 0x0000000607008224 */ /* 0x000fe400078e0200 */
[----:B------:R-:W-:Y:S02]  /*53d0*/  IMAD R29, R24, R2, R29 ;  /* 0x00000002181d7224 */ /* 0x000fe400078e021d */
[----:B------:R-:W-:Y:S02]  /*53e0*/  @!P0 IMAD R5, R8, R26, R3 ;  /* 0x0000001a08058224 */ /* 0x000fe400078e0203 */
[----:B------:R-:W-:Y:S04]  /*53f0*/  @!P0 IMAD.MOV.U32 R3, RZ, RZ, R0 ;  /* 0x000000ffff038224 */ /* 0x000fe800078e0000 */
[----:B------:R-:W-:Y:S02]  /*5400*/  IMAD R31, R3, R28, R31 ;  /* 0x0000001c031f7224 */ /* 0x000fe400078e021f */
[----:B------:R-:W-:Y:S07]  /*5410*/  IMAD R29, R5, R24, R29 ;  /* 0x00000018051d7224 */ /* 0x000fee00078e021d */
.L_x_83:
[----:B-1----:R-:W-:Y:S01]  /*5420*/  @!P1 ISETP.NE.AND P0, PT, R10, 0x1, PT ;  /* 0x000000010a00980c */ /* 0x002fe20003f05270 */
[----:B------:R-:W-:Y:S01]  /*5430*/  @!P1 IMAD.HI.U32 R0, R31, R12, RZ ;  /* 0x0000000c1f009227 */ /* 0x000fe200078e00ff */
[----:B------:R-:W-:Y:S01]  /*5440*/  @!P1 ISETP.NE.AND P2, PT, R9, 0x1, PT ;  /* 0x000000010900980c */ /* 0x000fe20003f45270 */
[----:B------:R-:W-:Y:S01]  /*5450*/  ULOP3.LUT UP0, URZ, UR52, 0x3f0, URZ, 0xc0, !UPT ;  /* 0x000003f034ff7892 */ /* 0x000fe2000f80c0ff */
[----:B------:R-:W-:Y:S01]  /*5460*/  R2UR UR42, R21 ;  /* 0x00000000152a72ca */ /* 0x000fe200000e0000 */
[----:B------:R-:W-:Y:S01]  /*5470*/  @!P1 IMAD.HI.U32 R3, R29, R11, RZ ;  /* 0x0000000b1d039227 */ /* 0x000fe200078e00ff */
[----:B------:R-:W-:Y:S02]  /*5480*/  @!P1 SHF.R.U32.HI R0, RZ, R13, R0 ;  /* 0x0000000dff009219 */ /* 0x000fe40000011600 */
[----:B------:R-:W-:Y:S01]  /*5490*/  R2UR UR41, R20 ;  /* 0x00000000142972ca */ /* 0x000fe200000e0000 */
[----:B------:R-:W-:Y:S01]  /*54a0*/  VIADD R82, R82, 0x1 ;  /* 0x0000000152527836 */ /* 0x000fe20000000000 */
[----:B------:R-:W-:Y:S02]  /*54b0*/  @!P1 SHF.R.U32.HI R2, RZ, R14, R3 ;  /* 0x0000000eff029219 */ /* 0x000fe40000011603 */
[----:B------:R-:W-:Y:S02]  /*54c0*/  @!P1 SEL R3, R31, R0, !P2 ;  /* 0x000000001f039207 */ /* 0x000fe40005000000 */
[----:B------:R-:W-:Y:S02]  /*54d0*/  @!P1 SEL R2, R29, R2, !P0 ;  /* 0x000000021d029207 */ /* 0x000fe40004000000 */
[----:B------:R-:W-:Y:S01]  /*54e0*/  @P4 SHF.R.U32.HI R74, RZ, 0x10, R17 ;  /* 0x00000010ff4a4819 */ /* 0x000fe20000011611 */
[----:B------:R-:W-:Y:S02]  /*54f0*/  USHF.L.U32 UR42, UR42, 0x6, URZ ;  /* 0x000000062a2a7899 */ /* 0x000fe400080006ff */
[----:B------:R-:W-:Y:S02]  /*5500*/  @!P1 IMAD.IADD R0, R2, 0x1, -R3 ;  /* 0x0000000102009824 */ /* 0x000fe400078e0a03 */
[----:B------:R-:W-:Y:S01]  /*5510*/  @!P1 IMAD.IADD R2, R3, 0x1, -R2 ;  /* 0x0000000103029824 */ /* 0x000fe200078e0a02 */
[----:B------:R-:W-:Y:S01]  /*5520*/  USHF.L.U32 UR41, UR41, 0x6, URZ ;  /* 0x0000000629297899 */ /* 0x000fe200080006ff */
[----:B------:R-:W-:Y:S02]  /*5530*/  @!P1 IMAD R31, R0, R9, R31 ;  /* 0x00000009001f9224 */ /* 0x000fe400078e021f */
[----:B------:R-:W-:Y:S01]  /*5540*/  @!P1 IMAD R29, R2, R10, R29 ;  /* 0x0000000a021d9224 */ /* 0x000fe200078e021d */
[----:B------:R-:W-:Y:S08]  /*5550*/  BRA.U !UP0, `(.L_x_84) ;  /* 0x00000001087c7547 */ /* 0x000ff0000b800000 */
[----:B------:R-:W1:Y:S01]  /*5560*/  LDCU.64 UR8, c[0x4][0x80] ;  /* 0x01001000ff0877ac */ /* 0x000e620008000a00 */
[----:B------:R-:W-:Y:S01]  /*5570*/  MOV R2, 0x0 ;  /* 0x0000000000027802 */ /* 0x000fe20000000f00 */
[----:B------:R-:W-:Y:S02]  /*5580*/  HFMA2 R12, -RZ, RZ, 0, 5.9604644775390625e-08 ;  /* 0x00000001ff0c7431 */ /* 0x000fe400000001ff */
[----:B------:R-:W-:Y:S01]  /*5590*/  IMAD.MOV.U32 R8, RZ, RZ, 0x70 ;  /* 0x00000070ff087424 */ /* 0x000fe200078e00ff */
[----:B------:R2:W3:Y:S01]  /*55a0*/  LDC.64 R14, c[0x4][R2] ;  /* 0x01000000020e7b82 */ /* 0x0004e20000000a00 */
[----:B------:R-:W4:Y:S01]  /*55b0*/  LDCU.64 UR6, c[0x4][0x88] ;  /* 0x01001100ff0677ac */ /* 0x000f220008000a00 */
[----:B------:R-:W-:Y:S01]  /*55c0*/  IMAD.MOV.U32 R13, RZ, RZ, RZ ;  /* 0x000000ffff0d7224 */ /* 0x000fe200078e00ff */
[----:B------:R-:W2:Y:S01]  /*55d0*/  LDCU.64 UR4, c[0x4][0x8] ;  /* 0x01000100ff0477ac */ /* 0x000ea20008000a00 */
[----:B-1----:R-:W-:Y:S01]  /*55e0*/  MOV R5, UR9 ;  /* 0x0000000900057c02 */ /* 0x002fe20008000f00 */
[----:B------:R-:W-:Y:S01]  /*55f0*/  IMAD.U32 R4, RZ, RZ, UR8 ;  /* 0x00000008ff047e24 */ /* 0x000fe2000f8e00ff */
[----:B----4-:R-:W-:Y:S01]  /*5600*/  MOV R7, UR7 ;  /* 0x0000000700077c02 */ /* 0x010fe20008000f00 */
[----:B------:R-:W-:Y:S01]  /*5610*/  IMAD.U32 R6, RZ, RZ, UR6 ;  /* 0x00000006ff067e24 */ /* 0x000fe2000f8e00ff */
[----:B--2---:R-:W-:Y:S01]  /*5620*/  MOV R11, UR5 ;  /* 0x00000005000b7c02 */ /* 0x004fe20008000f00 */
[----:B------:R-:W-:Y:S02]  /*5630*/  IMAD.U32 R10, RZ, RZ, UR4 ;  /* 0x00000004ff0a7e24 */ /* 0x000fe4000f8e00ff */
[----:B------:R-:W-:Y:S07]  /*5640*/  LEPC R20, `(.L_x_85) ;  /* 0x000000001014794e */ /* 0x000fee0000000000 */
[----:B---3-5:R-:W-:Y:S05]  /*5650*/  CALL.ABS.NOINC R14 ;  /* 0x000000000e007343 */ /* 0x028fea0003c00000 */
.L_x_85:
[----:B------:R-:W1:Y:S01]  /*5660*/  LDCU.64 UR8, c[0x4][0x80] ;  /* 0x01001000ff0877ac */ /* 0x000e620008000a00 */
[----:B------:R-:W2:Y:S01]  /*5670*/  LDC.64 R2, c[0x4][R2] ;  /* 0x0100000002027b82 */ /* 0x000ea20000000a00 */
[----:B------:R-:W-:Y:S02]  /*5680*/  HFMA2 R12, -RZ, RZ, 0, 5.9604644775390625e-08 ;  /* 0x00000001ff0c7431 */ /* 0x000fe400000001ff */
[----:B------:R-:W-:Y:S02]  /*5690*/  IMAD.MOV.U32 R8, RZ, RZ, 0x70 ;  /* 0x00000070ff087424 */ /* 0x000fe400078e00ff */
[----:B------:R-:W-:Y:S01]  /*56a0*/  IMAD.MOV.U32 R13, RZ, RZ, RZ ;  /* 0x000000ffff0d7224 */ /* 0x000fe200078e00ff */
[----:B------:R-:W3:Y:S01]  /*56b0*/  LDCU.64 UR6, c[0x4][0x88] ;  /* 0x01001100ff0677ac */ /* 0x000ee20008000a00 */
[----:B------:R-:W4:Y:S01]  /*56c0*/  LDCU.64 UR4, c[0x4][0x8] ;  /* 0x01000100ff0477ac */ /* 0x000f220008000a00 */
[----:B-1----:R-:W-:Y:S02]  /*56d0*/  MOV R4, UR8 ;  /* 0x0000000800047c02 */ /* 0x002fe40008000f00 */
[----:B------:R-:W-:Y:S02]  /*56e0*/  MOV R5, UR9 ;  /* 0x0000000900057c02 */ /* 0x000fe40008000f00 */
[----:B---3--:R-:W-:Y:S01]  /*56f0*/  MOV R7, UR7 ;  /* 0x0000000700077c02 */ /* 0x008fe20008000f00 */
[----:B------:R-:W-:Y:S01]  /*5700*/  IMAD.U32 R6, RZ, RZ, UR6 ;  /* 0x00000006ff067e24 */ /* 0x000fe2000f8e00ff */
[----:B----4-:R-:W-:Y:S01]  /*5710*/  MOV R11, UR5 ;  /* 0x00000005000b7c02 */ /* 0x010fe20008000f00 */
[----:B------:R-:W-:Y:S02]  /*5720*/  IMAD.U32 R10, RZ, RZ, UR4 ;  /* 0x00000004ff0a7e24 */ /* 0x000fe4000f8e00ff */
[----:B------:R-:W-:Y:S07]  /*5730*/  LEPC R20, `(.L_x_84) ;  /* 0x000000001014794e */ /* 0x000fee0000000000 */
[----:B--2---:R-:W-:Y:S05]  /*5740*/  CALL.ABS.NOINC R2 ;  /* 0x0000000002007343 */ /* 0x004fea0003c00000 */
.L_x_84:
[----:B------:R-:W-:Y:S01]  /*5750*/  ISETP.NE.U32.AND P4, PT, R62, RZ, PT ;  /* 0x000000ff3e00720c */ /* 0x000fe20003f85070 */
[----:B------:R-:W-:Y:S01]  /*5760*/  UISETP.NE.AND UP2, UPT, UR53, URZ, UPT ;  /* 0x000000ff3500728c */ /* 0x000fe2000bf45270 */
[----:B------:R-:W-:Y:S01]  /*5770*/  ISETP.NE.U32.AND P2, PT, RZ, UR38, PT ;  /* 0x00000026ff007c0c */ /* 0x000fe2000bf45070 */
[----:B------:R-:W-:Y:S01]  /*5780*/  UISETP.NE.U32.AND UP1, UPT, UR44, URZ, UPT ;  /* 0x000000ff2c00728c */ /* 0x000fe2000bf25070 */
[----:B------:R-:W-:Y:S01]  /*5790*/  ISETP.NE.AND.EX P4, PT, R63, RZ, PT, P4 ;  /* 0x000000ff3f00720c */ /* 0x000fe20003f85340 */
[----:B------:R-:W-:Y:S01]  /*57a0*/  UPLOP3.LUT UP0, UPT, UPT, UPT, UPT, 0x40, 0x4 ;  /* 0x000000000004789c */ /* 0x000fe20003f0e870 */
[----:B------:R-:W-:Y:S01]  /*57b0*/  ISETP.NE.AND.EX P2, PT, RZ, UR39, PT, P2 ;  /* 0x00000027ff007c0c */ /* 0x000fe2000bf45320 */
[----:B------:R-:W-:Y:S01]  /*57c0*/  UISETP.NE.AND.EX UP1, UPT, UR45, URZ, UPT, UP1 ;  /* 0x000000ff2d00728c */ /* 0x000fe2000bf25310 */
[----:B------:R-:W-:Y:S04]  /*57d0*/  PLOP3.LUT P1, PT, PT, PT, UP2, 0x80, 0x8 ;  /* 0x000000000008781c */ /* 0x000fe80003f2f028 */
[----:B------:R-:W-:Y:S06]  /*57e0*/  @UP2 UPLOP3.LUT UP0, UPT, UPT, UPT, UP1, 0x80, 0x8 ;  /* 0x000000000008289c */ /* 0x000fec0003f0f010 */
[----:B------:R-:W-:Y:S01]  /*57f0*/  PLOP3.LUT P0, PT, PT, PT, UP0, 0x80, 0x8 ;  /* 0x000000000008781c */ /* 0x000fe20003f0f008 */
[----:B------:R-:W-:Y:S01]  /*5800*/  @!UPT UIADD3 URZ, UPT, UPT, URZ, URZ, URZ ;  /* 0x000000fffffff290 */ /* 0x000fe2000fffe0ff */
[----:B------:R-:W-:Y:S11]  /*5810*/  BRA.U !UP1, `(.L_x_86) ;  /* 0x0000000109387547 */ /* 0x000ff6000b800000 */
[----:B------:R-:W-:Y:S01]  /*5820*/  UISETP.NE.U32.AND UP0, UPT, UR38, URZ, UPT ;  /* 0x000000ff2600728c */ /* 0x000fe2000bf05070 */
[----:B------:R-:W-:Y:S02]  /*5830*/  HFMA2 R0, -RZ, RZ, 0, 5.9604644775390625e-08 ;  /* 0x00000001ff007431 */ /* 0x000fe400000001ff */
[----:B------:R-:W-:Y:S01]  /*5840*/  IMAD.MOV.U32 R67, RZ, RZ, 0x1 ;  /* 0x00000001ff437424 */ /* 0x000fe200078e00ff */
[----:B------:R-:W-:Y:S06]  /*5850*/  UISETP.NE.AND.EX UP0, UPT, UR39, URZ, UPT, UP0 ;  /* 0x000000ff2700728c */ /* 0x000fec000bf05300 */
[----:B------:R-:W-:Y:S05]  /*5860*/  PLOP3.LUT P3, PT, PT, PT, UP0, 0x80, 0x8 ;  /* 0x000000000008781c */ /* 0x000fea0003f6f008 */
[----:B------:R-:W1:Y:S01]  /*5870*/  @UP0 LDCU.64 UR6, c[0x0][0x888] ;  /* 0x00011100ff0607ac */ /* 0x000e620008000a00 */
[----:B------:R-:W-:Y:S07]  /*5880*/  @UP0 UIMAD UR4, UR36, UR44, URZ ;  /* 0x0000002c240402a4 */ /* 0x000fee000f8e02ff */
[----:B------:R-:W-:Y:S01]  /*5890*/  @!P3 PRMT R67, R0, 0x7610, R67 ;  /* 0x000076100043b816 */ /* 0x000fe20000000043 */
[----:B-1----:R-:W-:Y:S03]  /*58a0*/  @UP0 UIMAD.WIDE UR6, UR4, 0x4, UR6 ;  /* 0x00000004040608a5 */ /* 0x002fe6000f8e0206 */
[----:B------:R-:W1:Y:S03]  /*58b0*/  @!UP0 LDCU UR4, c[0x0][0x880] ;  /* 0x00011000ff0487ac */ /* 0x000e660008000800 */
[----:B------:R-:W-:Y:S01]  /*58c0*/  IMAD.U32 R2, RZ, RZ, UR6 ;  /* 0x00000006ff027e24 */ /* 0x000fe2000f8e00ff */
[----:B------:R-:W-:Y:S05]  /*58d0*/  MOV R3, UR7 ;  /* 0x0000000700037c02 */ /* 0x000fea0008000f00 */
[----:B-----5:R2:W5:Y:S02]  /*58e0*/  @P3 LDG.E R35, desc[UR46][R2.64] ;  /* 0x0000002e02233981 */ /* 0x020564000c1e1900 */
[----:B-12---:R-:W-:Y:S02]  /*58f0*/  @!P3 IMAD.U32 R35, RZ, RZ, UR4 ;  /* 0x00000004ff23be24 */ /* 0x006fe4000f8e00ff */
.L_x_86:
[----:B------:R-:W-:Y:S05]  /*5900*/  @!P4 BRA `(.L_x_87) ;  /* 0x000000000020c947 */ /* 0x000fea0003800000 */
[----:B------:R-:W-:Y:S04]  /*5910*/  ISETP.NE.U32.AND P3, PT, R60, RZ, PT ;  /* 0x000000ff3c00720c */ /* 0x000fe80003f65070 */
[----:B------:R-:W-:Y:S11]  /*5920*/  ISETP.NE.AND.EX P3, PT, R61, RZ, PT, P3 ;  /* 0x000000ff3d00720c */ /* 0x000ff60003f65330 */
[----:B------:R-:W-:Y:S02]  /*5930*/  @!UPT UIADD3 URZ, UPT, UPT, URZ, URZ, URZ ;  /* 0x000000fffffff290 */ /* 0x000fe4000fffe0ff */
[----:B------:R-:W1:Y:S01]  /*5940*/  @P3 LDC.64 R2, c[0x0][0x8a8] ;  /* 0x00022a00ff023b82 */ /* 0x000e620000000a00 */
[----:B------:R-:W-:Y:S04]  /*5950*/  @P3 IMAD R0, R62, UR36, RZ ;  /* 0x000000243e003c24 */ /* 0x000fe8000f8e02ff */
[----:B-1----:R-:W-:Y:S05]  /*5960*/  @P3 IMAD.WIDE R2, R0, 0x4, R2 ;  /* 0x0000000400023825 */ /* 0x002fea00078e0202 */
[----:B-----5:R1:W5:Y:S02]  /*5970*/  @P3 LDG.E R33, desc[UR46][R2.64] ;  /* 0x0000002e02213981 */ /* 0x020364000c1e1900 */
[----:B-1----:R-:W2:Y:S02]  /*5980*/  @!P3 LDC R33, c[0x0][0x8a0] ;  /* 0x00022800ff21bb82 */ /* 0x002ea40000000800 */
.L_x_87:
[----:B-----5:R-:W-:Y:S01]  /*5990*/  FSETP.NEU.AND P3, PT, R35, RZ, PT ;  /* 0x000000ff2300720b */ /* 0x020fe20003f6d000 */
[----:B------:R-:W-:Y:S01]  /*59a0*/  ULOP3.LUT UR4, UR51, 0x1, URZ, 0x3c, !UPT ;  /* 0x0000000133047892 */ /* 0x000fe2000f8e3cff */
[----:B------:R-:W-:Y:S01]  /*59b0*/  SEL R9, RZ, 0xffffffff, P2 ;  /* 0xffffffffff097807 */ /* 0x000fe20001000000 */
[----:B------:R-:W-:Y:S01]  /*59c0*/  BSSY B1, `(.L_x_88) ;  /* 0x000004d000017945 */ /* 0x000fe20003800000 */
[----:B------:R-:W-:Y:S01]  /*59d0*/  @P1 LOP3.LUT P2, RZ, R67, 0xff, RZ, 0xc0, !PT ;  /* 0x000000ff43ff1812 */ /* 0x000fe2000784c0ff */
[----:B------:R-:W-:Y:S01]  /*59e0*/  IMAD.MOV.U32 R87, RZ, RZ, 0x1 ;  /* 0x00000001ff577424 */ /* 0x000fe200078e00ff */
[----:B------:R-:W-:Y:S01]  /*59f0*/  @P1 SEL R2, RZ, 0xffffffff, P3 ;  /* 0xffffffffff021807 */ /* 0x000fe20001800000 */
[----:B------:R-:W-:Y:S01]  /*5a00*/  IMAD.U32 R42, RZ, RZ, UR4 ;  /* 0x00000004ff2a7e24 */ /* 0x000fe2000f8e00ff */
[----:B------:R-:W-:Y:S01]  /*5a10*/  LEA R84, R30, UR48, 0x3 ;  /* 0x000000301e547c11 */ /* 0x000fe2000f8e18ff */
[----:B------:R-:W-:Y:S01]  /*5a20*/  IMAD.U32 R43, RZ, RZ, UR56 ;  /* 0x00000038ff2b7e24 */ /* 0x000fe2000f8e00ff */
[----:B------:R-:W-:Y:S02]  /*5a30*/  @P0 SEL R2, R9, R2, !P2 ;  /* 0x0000000209020207 */ /* 0x000fe40005000000 */
[----:B------:R-:W-:Y:S02]  /*5a40*/  CS2R R46, SRZ ;  /* 0x00000000002e7805 */ /* 0x000fe4000001ff00 */
[----:B------:R-:W-:Y:S02]  /*5a50*/  SHF.L.U32 R7, R76, 0x1f, RZ ;  /* 0x0000001f4c077819 */ /* 0x000fe400000006ff */
[----:B------:R-:W-:Y:S02]  /*5a60*/  CS2R R44, SRZ ;  /* 0x00000000002c7805 */ /* 0x000fe4000001ff00 */
[----:B------:R-:W-:Y:S02]  /*5a70*/  @P1 LOP3.LUT R2, R2, 0x1, RZ, 0xc0, !PT ;  /* 0x0000000102021812 */ /* 0x000fe400078ec0ff */
[----:B------:R-:W-:Y:S02]  /*5a80*/  CS2R R50, SRZ ;  /* 0x0000000000327805 */ /* 0x000fe4000001ff00 */
[----:B------:R-:W-:Y:S02]  /*5a90*/  PLOP3.LUT P2, PT, PT, PT, UP1, 0x80, 0x8 ;  /* 0x000000000008781c */ /* 0x000fe40003f4f018 */
[----:B------:R-:W-:Y:S02]  /*5aa0*/  CS2R R48, SRZ ;  /* 0x0000000000307805 */ /* 0x000fe4000001ff00 */
[----:B------:R-:W-:Y:S01]  /*5ab0*/  ISETP.NE.U32.OR P5, PT, R2, 0x1, !P1 ;  /* 0x000000010200780c */ /* 0x000fe20004fa5470 */
[----:B------:R-:W-:Y:S01]  /*5ac0*/  IMAD.U32 R2, RZ, RZ, UR56 ;  /* 0x00000038ff027e24 */ /* 0x000fe2000f8e00ff */
[----:B------:R-:W-:Y:S02]  /*5ad0*/  LEA.HI R5, R30, R30, RZ, 0x1 ;  /* 0x0000001e1e057211 */ /* 0x000fe400078f08ff */
[----:B------:R-:W-:Y:S02]  /*5ae0*/  CS2R R54, SRZ ;  /* 0x0000000000367805 */ /* 0x000fe4000001ff00 */
[----:B------:R-:W-:Y:S02]  /*5af0*/  LOP3.LUT P4, R81, R67, 0xff, RZ, 0xc0, !PT ;  /* 0x000000ff43517812 */ /* 0x000fe4000788c0ff */
[----:B------:R-:W-:Y:S02]  /*5b00*/  CS2R R52, SRZ ;  /* 0x0000000000347805 */ /* 0x000fe4000001ff00 */
[----:B------:R-:W-:Y:S01]  /*5b10*/  LEA R0, R2, UR48, 0x3 ;  /* 0x0000003002007c11 */ /* 0x000fe2000f8e18ff */
[C---:B------:R-:W-:Y:S01]  /*5b20*/  IMAD.SHL.U32 R3, R5.reuse, 0x20, RZ ;  /* 0x0000002005037824 */ /* 0x040fe200078e00ff */
[----:B------:R-:W-:Y:S02]  /*5b30*/  SEL R2, RZ, 0xffffffff, P3 ;  /* 0xffffffffff027807 */ /* 0x000fe40001800000 */
[----:B------:R-:W-:Y:S02]  /*5b40*/  CS2R R58, SRZ ;  /* 0x00000000003a7805 */ /* 0x000fe4000001ff00 */
[----:B------:R-:W-:Y:S02]  /*5b50*/  LOP3.LUT R5, R5, 0xffe, RZ, 0xc0, !PT ;  /* 0x00000ffe05057812 */ /* 0x000fe400078ec0ff */
[----:B------:R-:W-:Y:S02]  /*5b60*/  CS2R R56, SRZ ;  /* 0x0000000000387805 */ /* 0x000fe4000001ff00 */
[----:B------:R-:W-:Y:S02]  /*5b70*/  @P2 SEL R2, R9, R2, !P4 ;  /* 0x0000000209022207 */ /* 0x000fe40006000000 */
[----:B------:R-:W-:Y:S01]  /*5b80*/  @P5 SHF.L.U32 R11, R42, 0x1f, RZ ;  /* 0x0000001f2a0b5819 */ /* 0x000fe200000006ff */
[----:B------:R-:W-:Y:S01]  /*5b90*/  IMAD.IADD R34, R30, 0x1, -R5 ;  /* 0x000000011e227824 */ /* 0x000fe200078e0a05 */
[----:B------:R-:W-:Y:S02]  /*5ba0*/  LOP3.LUT R3, R3, 0xffffffc0, RZ, 0xc0, !PT ;  /* 0xffffffc003037812 */ /* 0x000fe400078ec0ff */
[----:B------:R-:W1:Y:S01]  /*5bb0*/  @P5 SYNCS.PHASECHK.TRANS64.TRYWAIT P1, [R0+URZ+0x60], R11 ;  /* 0x0000600b000055a7 */ /* 0x000e6200080211ff */
[----:B------:R-:W-:Y:S02]  /*5bc0*/  LOP3.LUT R2, R2, 0x1, RZ, 0xc0, !PT ;  /* 0x0000000102027812 */ /* 0x000fe400078ec0ff */
[----:B------:R-:W-:Y:S01]  /*5bd0*/  IMAD.IADD R3, R32, 0x1, R3 ;  /* 0x0000000120037824 */ /* 0x000fe200078e0203 */
[----:B------:R-:W-:Y:S02]  /*5be0*/  P2R R83, PR, RZ, 0x20 ;  /* 0x00000020ff537803 */ /* 0x000fe40000000000 */
[----:B------:R-:W-:Y:S01]  /*5bf0*/  ISETP.NE.U32.AND P2, PT, R2, 0x1, PT ;  /* 0x000000010200780c */ /* 0x000fe20003f45070 */
[----:B------:R-:W-:Y:S03]  /*5c00*/  IMAD R34, R34, 0x100000, R3 ;  /* 0x0010000022227824 */ /* 0x000fe600078e0203 */
[----:B------:R-:W-:Y:S01]  /*5c10*/  P2R R88, PR, RZ, 0x4 ;  /* 0x00000004ff587803 */ /* 0x000fe20000000000 */
[----:B------:R3:W4:Y:S01]  /*5c20*/  SYNCS.PHASECHK.TRANS64.TRYWAIT P0, [R84+URZ+0xc0], R7 ;  /* 0x0000c007540075a7 */ /* 0x00072200080011ff */
[----:B-1----:R-:W-:Y:S01]  /*5c30*/  @P5 SEL R87, RZ, 0x1, !P1 ;  /* 0x00000001ff575807 */ /* 0x002fe20004800000 */
[----:B---3--:R-:W-:Y:S06]  /*5c40*/  @!P5 BRA `(.L_x_89) ;  /* 0x000000000090d947 */ /* 0x008fec0003800000 */
[----:B------:R-:W-:Y:S01]  /*5c50*/  HFMA2 R55, -RZ, RZ, 0, 0 ;  /* 0x00000000ff377431 */ /* 0x000fe200000001ff */
[----:B------:R-:W-:Y:S01]  /*5c60*/  ISETP.NE.AND P1, PT, R87, RZ, PT ;  /* 0x000000ff5700720c */ /* 0x000fe20003f25270 */
[----:B------:R-:W-:Y:S01]  /*5c70*/  IMAD.U32 R3, RZ, RZ, UR56 ;  /* 0x00000038ff037e24 */ /* 0x000fe2000f8e00ff */
[----:B------:R-:W-:Y:S11]  /*5c80*/  BSSY B0, `(.L_x_90) ;  /* 0x0000005000007945 */ /* 0x000ff60003800000 */
[----:B------:R-:W-:Y:S05]  /*5c90*/  @P1 BRA `(.L_x_91) ;  /* 0x00000000000c1947 */ /* 0x000fea0003800000 */
[----:B------:R-:W-:Y:S04]  /*5ca0*/  SHF.L.U32 R5, R42, 0x1f, RZ ;  /* 0x0000001f2a057819 */ /* 0x000fe800000006ff */
[----:B------:R-:W1:Y:S02]  /*5cb0*/  SYNCS.PHASECHK.TRANS64.TRYWAIT P1, [R0+URZ+0x60], R5 ;  /* 0x00006005000075a7 */ /* 0x000e6400080211ff */
[----:B-1----:R-:W-:Y:S05]  /*5cc0*/  @!P1 BRA `(.L_x_92) ;  /* 0x0000002000689947 */ /* 0x002fea0003800000 */
.L_x_91:
[----:B------:R-:W-:Y:S05]  /*5cd0*/  BSYNC B0 ;  /* 0x0000000000007941 */ /* 0x000fea0003800000 */
.L_x_90:
[----:B------:R-:W-:Y:S01]  /*5ce0*/  ISETP.NE.AND P1, PT, R88, RZ, PT ;  /* 0x000000ff5800720c */ /* 0x000fe20003f25270 */
[----:B------:R-:W-:Y:S01]  /*5cf0*/  IMAD.MOV.U32 R54, RZ, RZ, RZ ;  /* 0x000000ffff367224 */ /* 0x000fe200078e00ff */
[----:B------:R-:W-:Y:S02]  /*5d00*/  CS2R R52, SRZ ;  /* 0x0000000000347805 */ /* 0x000fe4000001ff00 */
[----:B------:R-:W-:Y:S02]  /*5d10*/  CS2R R58, SRZ ;  /* 0x00000000003a7805 */ /* 0x000fe4000001ff00 */
[----:B------:R-:W-:Y:S02]  /*5d20*/  CS2R R56, SRZ ;  /* 0x0000000000387805 */ /* 0x000fe4000001ff00 */
[----:B------:R-:W-:Y:S02]  /*5d30*/  CS2R R50, SRZ ;  /* 0x0000000000327805 */ /* 0x000fe4000001ff00 */
[----:B------:R-:W-:Y:S02]  /*5d40*/  CS2R R48, SRZ ;  /* 0x0000000000307805 */ /* 0x000fe4000001ff00 */
[----:B------:R-:W-:Y:S02]  /*5d50*/  CS2R R46, SRZ ;  /* 0x00000000002e7805 */ /* 0x000fe4000001ff00 */
[----:B------:R-:W-:Y:S01]  /*5d60*/  CS2R R44, SRZ ;  /* 0x00000000002c7805 */ /* 0x000fe2000001ff00 */
[----:B------:R-:W-:Y:S01]  /*5d70*/  @P1 IMAD R4, R3, 0x800, R72 ;  /* 0x0000080003041824 */ /* 0x000fe200078e0248 */
[----:B------:R-:W-:Y:S05]  /*5d80*/  @P1 WARPSYNC.ALL ;  /* 0x0000000000001948 */ /* 0x000fea0003800000 */
[----:B------:R-:W-:Y:S01]  /*5d90*/  @P1 LEA R4, R4, UR48, 0x2 ;  /* 0x0000003004041c11 */ /* 0x000fe2000f8e10ff */
[----:B------:R-:W-:Y:S04]  /*5da0*/  UIADD3 UR5, UPT, UPT, UR56, 0x1, URZ ;  /* 0x0000000138057890 */ /* 0x000fe8000fffe0ff */
[----:B------:R3:W2:Y:S01]  /*5db0*/  @P1 LDSM.16.M88.4 R56, [R4+0x400] ;  /* 0x000400000438183b */ /* 0x0006a20000000200 */
[----:B-1----:R-:W-:Y:S01]  /*5dc0*/  @P1 VIADD R0, R4, 0x400 ;  /* 0x0000040004001836 */ /* 0x002fe20000000000 */
[----:B------:R-:W-:Y:S01]  /*5dd0*/  UISETP.NE.AND UP0, UPT, UR5, 0x3, UPT ;  /* 0x000000030500788c */ /* 0x000fe2000bf05270 */
[C---:B------:R-:W-:Y:S02]  /*5de0*/  @P1 IMAD R2, R78.reuse, 0x4, R4 ;  /* 0x000000044e021824 */ /* 0x040fe400078e0204 */
[C---:B------:R-:W-:Y:S01]  /*5df0*/  @P1 IMAD R5, R77.reuse, 0x4, R0 ;  /* 0x000000044d051824 */ /* 0x040fe200078e0200 */
[----:B------:R-:W-:Y:S01]  /*5e00*/  USEL UR4, URZ, 0x1, UP0 ;  /* 0x00000001ff047887 */ /* 0x000fe20008000000 */
[----:B------:R-:W-:Y:S01]  /*5e10*/  @P1 IMAD R0, R77, 0x4, R4 ;  /* 0x000000044d001824 */ /* 0x000fe200078e0204 */
[----:B------:R3:W1:Y:S01]  /*5e20*/  @P1 LDSM.16.M88.4 R52, [R2+0x400] ;  /* 0x000400000234183b */ /* 0x0006620000000200 */
[----:B------:R-:W-:Y:S01]  /*5e30*/  @P1 IMAD R3, R78, 0x4, R5 ;  /* 0x000000044e031824 */ /* 0x000fe200078e0205 */
[----:B------:R-:W-:Y:S02]  /*5e40*/  USEL UR5, UR5, URZ, UP0 ;  /* 0x000000ff05057287 */ /* 0x000fe40008000000 */
[----:B------:R3:W1:Y:S01]  /*5e50*/  @P1 LDSM.16.M88.4 R48, [R0+0x400] ;  /* 0x000400000030183b */ /* 0x0006620000000200 */
[----:B------:R-:W-:Y:S03]  /*5e60*/  LOP3.LUT R42, R42, UR4, RZ, 0x3c, !PT ;  /* 0x000000042a2a7c12 */ /* 0x000fe6000f8e3cff */
[----:B------:R3:W1:Y:S01]  /*5e70*/  @P1 LDSM.16.M88.4 R44, [R3] ;  /* 0x00000000032c183b */ /* 0x0006620000000200 */
[----:B------:R-:W-:Y:S03]  /*5e80*/  IMAD.U32 R43, RZ, RZ, UR5 ;  /* 0x00000005ff2b7e24 */ /* 0x000fe6000f8e00ff */
.L_x_89:
[----:B------:R-:W-:Y:S05]  /*5e90*/  BSYNC B1 ;  /* 0x0000000000017941 */ /* 0x000fea0003800000 */
.L_x_88:
[----:B---3--:R-:W-:Y:S04]  /*5ea0*/  SHF.R.U32.HI R0, RZ, 0x15, R34 ;  /* 0x00000015ff007819 */ /* 0x008fe80000011622 */
[----:B------:R-:W-:Y:S01]  /*5eb0*/  LOP3.LUT P1, RZ, R0, 0x3, R73, 0x48, !PT ;  /* 0x0000000300ff7812 */ /* 0x000fe20007824849 */
[----:B------:R-:W-:Y:S01]  /*5ec0*/  @!UPT UIADD3 URZ, UPT, UPT, URZ, URZ, URZ ;  /* 0x000000fffffff290 */ /* 0x000fe2000fffe0ff */
[----:B----4-:R-:W-:Y:S11]  /*5ed0*/  @P0 BRA `(.L_x_93) ;  /* 0x0000000000080947 */ /* 0x010ff60003800000 */
[----:B------:R-:W3:Y:S02]  /*5ee0*/  SYNCS.PHASECHK.TRANS64.TRYWAIT P0, [R84+URZ+0xc0], R7 ;  /* 0x0000c007540075a7 */ /* 0x000ee400080011ff */
[----:B---3--:R-:W-:Y:S05]  /*5ef0*/  @!P0 BRA `(.L_x_94) ;  /* 0x0000001c00f08947 */ /* 0x008fea0003800000 */
.L_x_93:
[----:B------:R-:W-:Y:S05]  /*5f00*/  @!P1 BRA `(.L_x_95) ;  /* 0x0000000000409947 */ /* 0x000fea0003800000 */
[----:B------:R-:W4:Y:S01]  /*5f10*/  LDCU.64 UR8, c[0x4][0x70] ;  /* 0x01000e00ff0877ac */ /* 0x000f220008000a00 */
[----:B------:R-:W-:Y:S01]  /*5f20*/  MOV R3, 0x0 ;  /* 0x0000000000037802 */ /* 0x000fe20000000f00 */
[----:B------:R-:W-:Y:S02]  /*5f30*/  HFMA2 R12, -RZ, RZ, 0, 5.9604644775390625e-08 ;  /* 0x00000001ff0c7431 */ /* 0x000fe400000001ff */
[----:B------:R-:W-:Y:S02]  /*5f40*/  IMAD.MOV.U32 R8, RZ, RZ, 0x192 ;  /* 0x00000192ff087424 */ /* 0x000fe400078e00ff */
[----:B------:R-:W-:Y:S01]  /*5f50*/  IMAD.MOV.U32 R13, RZ, RZ, RZ ;  /* 0x000000ffff0d7224 */ /* 0x000fe200078e00ff */
[----:B------:R-:W3:Y:S01]  /*5f60*/  LDCU.64 UR6, c[0x4][0x78] ;  /* 0x01000f00ff0677ac */ /* 0x000ee20008000a00 */
[----:B------:R-:W1:Y:S01]  /*5f70*/  LDC.64 R2, c[0x4][R3] ;  /* 0x0100000003027b82 */ /* 0x000e620000000a00 */
[----:B------:R-:W5:Y:S01]  /*5f80*/  LDCU.64 UR4, c[0x4][0x10] ;  /* 0x01000200ff0477ac */ /* 0x000f620008000a00 */
[----:B----4-:R-:W-:Y:S01]  /*5f90*/  MOV R5, UR9 ;  /* 0x0000000900057c02 */ /* 0x010fe20008000f00 */
[----:B------:R-:W-:Y:S01]  /*5fa0*/  IMAD.U32 R4, RZ, RZ, UR8 ;  /* 0x00000008ff047e24 */ /* 0x000fe2000f8e00ff */
[----:B---3--:R-:W-:Y:S01]  /*5fb0*/  MOV R7, UR7 ;  /* 0x0000000700077c02 */ /* 0x008fe20008000f00 */
[----:B------:R-:W-:Y:S01]  /*5fc0*/  IMAD.U32 R6, RZ, RZ, UR6 ;  /* 0x00000006ff067e24 */ /* 0x000fe2000f8e00ff */
[----:B-----5:R-:W-:Y:S01]  /*5fd0*/  MOV R11, UR5 ;  /* 0x00000005000b7c02 */ /* 0x020fe20008000f00 */
[----:B------:R-:W-:Y:S02]  /*5fe0*/  IMAD.U32 R10, RZ, RZ, UR4 ;  /* 0x00000004ff0a7e24 */ /* 0x000fe4000f8e00ff */
[----:B------:R-:W-:Y:S07]  /*5ff0*/  LEPC R20, `(.L_x_95) ;  /* 0x000000001014794e */ /* 0x000fee0000000000 */
[----:B-12---:R-:W-:Y:S05]  /*6000*/  CALL.ABS.NOINC R2 ;  /* 0x0000000002007343 */ /* 0x006fea0003c00000 */
.L_x_95:
[----:B--2---:R-:W-:Y:S01]  /*6010*/  LOP3.LUT R20, R56, 0xffffe000, RZ, 0xc0, !PT ;  /* 0xffffe00038147812 */ /* 0x004fe200078ec0ff */
[----:B------:R-:W-:Y:S05]  /*6020*/  WARPSYNC.ALL ;  /* 0x0000000000007948 */ /* 0x000fea0003800000 */
[----:B------:R-:W-:Y:S01]  /*6030*/  R2UR UR4, R34 ;  /* 0x00000000220472ca */ /* 0x000fe200000e0000 */
[----:B------:R-:W-:Y:S01]  /*6040*/  IMAD.SHL.U32 R86, R78, 0x4, RZ ;  /* 0x000000044e567824 */ /* 0x000fe200078e00ff */
[----:B------:R-:W-:Y:S01]  /*6050*/  LOP3.LUT R21, R57, 0xffffe000, RZ, 0xc0, !PT ;  /* 0xffffe00039157812 */ /* 0x000fe200078ec0ff */
[----:B------:R-:W-:Y:S01]  /*6060*/  IMAD.U32 R85, RZ, RZ, UR56 ;  /* 0x00000038ff557e24 */ /* 0x000fe2000f8e00ff */
[----:B------:R-:W-:Y:S01]  /*6070*/  LOP3.LUT R40, R58, 0xffffe000, RZ, 0xc0, !PT ;  /* 0xffffe0003a287812 */ /* 0x000fe200078ec0ff */
[----:B------:R-:W-:Y:S01]  /*6080*/  BSSY.RECONVERGENT B0, `(.L_x_96) ;  /* 0x0000059000007945 */ /* 0x000fe20003800200 */
[----:B-1----:R-:W-:Y:S01]  /*6090*/  LOP3.LUT R41, R54, 0xffffe000, RZ, 0xc0, !PT ;  /* 0xffffe00036297812 */ /* 0x002fe200078ec0ff */
[----:B------:R-:W-:Y:S01]  /*60a0*/  IMAD R89, R85, 0x800, R72 ;  /* 0x0000080055597824 */ /* 0x000fe200078e0248 */
[----:B------:R-:W-:Y:S01]  /*60b0*/  ISETP.NE.AND P0, PT, R79, RZ, PT ;  /* 0x000000ff4f00720c */ /* 0x000fe20003f05270 */
[----:B------:R-:W-:Y:S03]  /*60c0*/  IMAD.SHL.U32 R85, R77, 0x4, RZ ;  /* 0x000000044d557824 */ /* 0x000fe600078e00ff */
[----:B------:R-:W-:Y:S01]  /*60d0*/  LEA R89, R89, UR48, 0x2 ;  /* 0x0000003059597c11 */ /* 0x000fe2000f8e10ff */
[----:B---3--:R-:W1:Y:S03]  /*60e0*/  LDTM.16dp128bit.x8 R4, tmem[UR4] ;  /* 0x00000004000479ee */ /* 0x008e660008180000 */
[C-C-:B------:R-:W-:Y:S02]  /*60f0*/  IADD3 R92, PT, PT, R86.reuse, 0x400, R89.reuse ;  /* 0x00000400565c7810 */ /* 0x140fe40007ffe059 */
[----:B------:R-:W-:Y:S05]  /*6100*/  IADD3 R91, PT, PT, R85, 0x400, R89 ;  /* 0x00000400555b7810 */ /* 0x000fea0007ffe059 */
[----:B------:R-:W-:Y:S02]  /*6110*/  IMAD.IADD R90, R86, 0x1, R91 ;  /* 0x00000001565a7824 */ /* 0x000fe400078e025b */
[C---:B-1----:R-:W-:Y:S01]  /*6120*/  FMUL R0, R33.reuse, R4 ;  /* 0x0000000421007220 */ /* 0x042fe20000400000 */
[C---:B------:R-:W-:Y:S01]  /*6130*/  FMUL R2, R33.reuse, R5 ;  /* 0x0000000521027220 */ /* 0x040fe20000400000 */
[C---:B------:R-:W-:Y:S01]  /*6140*/  FMUL R3, R33.reuse, R6 ;  /* 0x0000000621037220 */ /* 0x040fe20000400000 */
[----:B------:R-:W-:Y:S01]  /*6150*/  FMUL R7, R33, R7 ;  /* 0x0000000721077220 */ /* 0x000fe20000400000 */
[----:B------:R-:W-:Y:S01]  /*6160*/  FFMA R36, R35, R20, R0 ;  /* 0x0000001423247223 */ /* 0x000fe20000000000 */
[----:B------:R-:W-:Y:S01]  /*6170*/  LOP3.LUT R20, R59, 0xffffe000, RZ, 0xc0, !PT ;  /* 0xffffe0003b147812 */ /* 0x000fe200078ec0ff */
[C---:B------:R-:W-:Y:S01]  /*6180*/  FFMA R37, R35.reuse, R21, R2 ;  /* 0x0000001523257223 */ /* 0x040fe20000000002 */
[----:B------:R-:W-:Y:S01]  /*6190*/  LOP3.LUT R21, R52, 0xffffe000, RZ, 0xc0, !PT ;  /* 0xffffe00034157812 */ /* 0x000fe200078ec0ff */
[----:B------:R-:W-:Y:S01]  /*61a0*/  FFMA R38, R35, R40, R3 ;  /* 0x0000002823267223 */ /* 0x000fe20000000003 */
[----:B------:R-:W-:Y:S01]  /*61b0*/  LOP3.LUT R40, R53, 0xffffe000, RZ, 0xc0, !PT ;  /* 0xffffe00035287812 */ /* 0x000fe200078ec0ff */
[----:B------:R-:W-:Y:S01]  /*61c0*/  FMUL R4, R33, R8 ;  /* 0x0000000821047220 */ /* 0x000fe20000400000 */
[----:B------:R-:W-:Y:S01]  /*61d0*/  F2FP.TF32.F32.PACK_B R36, R36 ;  /* 0x00000024ff24723e */ /* 0x000fe200024050ff */
[----:B------:R-:W-:Y:S01]  /*61e0*/  FFMA R39, R35, R20, R7 ;  /* 0x0000001423277223 */ /* 0x000fe20000000007 */
[----:B------:R-:W-:Y:S01]  /*61f0*/  LOP3.LUT R20, R55, 0xffffe000, RZ, 0xc0, !PT ;  /* 0xffffe00037147812 */ /* 0x000fe200078ec0ff */
[C---:B------:R-:W-:Y:S01]  /*6200*/  FMUL R5, R33.reuse, R9 ;  /* 0x0000000921057220 */ /* 0x040fe20000400000 */
[----:B------:R-:W-:Y:S01]  /*6210*/  F2FP.TF32.F32.PACK_B R37, R37 ;  /* 0x00000025ff25723e */ /* 0x000fe200024050ff */
[C---:B------:R-:W-:Y:S01]  /*6220*/  FMUL R6, R33.reuse, R10 ;  /* 0x0000000a21067220 */ /* 0x040fe20000400000 */
[----:B------:R-:W-:Y:S01]  /*6230*/  F2FP.TF32.F32.PACK_B R38, R38 ;  /* 0x00000026ff26723e */ /* 0x000fe200024050ff */
[----:B------:R-:W-:Y:S01]  /*6240*/  FMUL R11, R33, R11 ;  /* 0x0000000b210b7220 */ /* 0x000fe20000400000 */
[----:B------:R-:W-:Y:S01]  /*6250*/  F2FP.TF32.F32.PACK_B R39, R39 ;  /* 0x00000027ff27723e */ /* 0x000fe200024050ff */
[C---:B------:R-:W-:Y:S01]  /*6260*/  FFMA R4, R35.reuse, R21, R4 ;  /* 0x0000001523047223 */ /* 0x040fe20000000004 */
[----:B------:R-:W-:Y:S01]  /*6270*/  LOP3.LUT R21, R48, 0xffffe000, RZ, 0xc0, !PT ;  /* 0xffffe00030157812 */ /* 0x000fe200078ec0ff */
[----:B------:R-:W-:Y:S01]  /*6280*/  FFMA R5, R35, R40, R5 ;  /* 0x0000002823057223 */ /* 0x000fe20000000005 */
[----:B------:R-:W-:Y:S01]  /*6290*/  LOP3.LUT R40, R51, 0xffffe000, RZ, 0xc0, !PT ;  /* 0xffffe00033287812 */ /* 0x000fe200078ec0ff */
[----:B------:R-:W-:Y:S01]  /*62a0*/  FFMA R6, R35, R41, R6 ;  /* 0x0000002923067223 */ /* 0x000fe20000000006 */
[----:B------:R-:W-:Y:S01]  /*62b0*/  LOP3.LUT R41, R50, 0xffffe000, RZ, 0xc0, !PT ;  /* 0xffffe00032297812 */ /* 0x000fe200078ec0ff */
[----:B------:R-:W-:Y:S01]  /*62c0*/  FMUL R8, R33, R12 ;  /* 0x0000000c21087220 */ /* 0x000fe20000400000 */
[----:B------:R-:W-:Y:S01]  /*62d0*/  F2FP.TF32.F32.PACK_B R4, R4 ;  /* 0x00000004ff04723e */ /* 0x000fe200024050ff */
[----:B------:R-:W-:Y:S01]  /*62e0*/  FFMA R7, R35, R20, R11 ;  /* 0x0000001423077223 */ /* 0x000fe2000000000b */
[----:B------:R-:W-:Y:S01]  /*62f0*/  LOP3.LUT R20, R49, 0xffffe000, RZ, 0xc0, !PT ;  /* 0xffffe00031147812 */ /* 0x000fe200078ec0ff */
[----:B------:R-:W-:Y:S01]  /*6300*/  FMUL R9, R33, R13 ;  /* 0x0000000d21097220 */ /* 0x000fe20000400000 */
[----:B------:R-:W-:Y:S01]  /*6310*/  F2FP.TF32.F32.PACK_B R5, R5 ;  /* 0x00000005ff05723e */ /* 0x000fe200024050ff */
[----:B------:R1:W-:Y:S01]  /*6320*/  STSM.16.M88.4 [R89+0x400], R36 ;  /* 0x0004002459007844 */ /* 0x0003e20000000200 */
[----:B------:R-:W-:Y:S01]  /*6330*/  F2FP.TF32.F32.PACK_B R6, R6 ;  /* 0x00000006ff06723e */ /* 0x000fe200024050ff */
[----:B------:R-:W-:Y:S01]  /*6340*/  FFMA R8, R35, R21, R8 ;  /* 0x0000001523087223 */ /* 0x000fe20000000008 */
[----:B------:R-:W-:Y:S01]  /*6350*/  LOP3.LUT R21, R44, 0xffffe000, RZ, 0xc0, !PT ;  /* 0xffffe0002c157812 */ /* 0x000fe200078ec0ff */
[C---:B------:R-:W-:Y:S01]  /*6360*/  FMUL R10, R33.reuse, R14 ;  /* 0x0000000e210a7220 */ /* 0x040fe20000400000 */
[C---:B------:R-:W-:Y:S01]  /*6370*/  FMUL R15, R33.reuse, R15 ;  /* 0x0000000f210f7220 */ /* 0x040fe20000400000 */
[----:B------:R-:W-:Y:S01]  /*6380*/  FMUL R12, R33, R16 ;  /* 0x00000010210c7220 */ /* 0x000fe20000400000 */
[C---:B------:R-:W-:Y:S01]  /*6390*/  FFMA R9, R35.reuse, R20, R9 ;  /* 0x0000001423097223 */ /* 0x040fe20000000009 */
[C---:B------:R-:W-:Y:S01]  /*63a0*/  FFMA R10, R35.reuse, R41, R10 ;  /* 0x00000029230a7223 */ /* 0x040fe2000000000a */
[C---:B------:R-:W-:Y:S01]  /*63b0*/  FFMA R11, R35.reuse, R40, R15 ;  /* 0x00000028230b7223 */ /* 0x040fe2000000000f */
[----:B------:R-:W-:Y:S01]  /*63c0*/  FFMA R12, R35, R21, R12 ;  /* 0x00000015230c7223 */ /* 0x000fe2000000000c */
[----:B------:R-:W-:Y:S01]  /*63d0*/  LOP3.LUT R20, R45, 0xffffe000, RZ, 0xc0, !PT ;  /* 0xffffe0002d147812 */ /* 0x000fe200078ec0ff */
[C---:B------:R-:W-:Y:S01]  /*63e0*/  FMUL R13, R33.reuse, R17 ;  /* 0x00000011210d7220 */ /* 0x040fe20000400000 */
[----:B------:R-:W-:Y:S01]  /*63f0*/  LOP3.LUT R21, R46, 0xffffe000, RZ, 0xc0, !PT ;  /* 0xffffe0002e157812 */ /* 0x000fe200078ec0ff */
[----:B------:R-:W-:Y:S01]  /*6400*/  FMUL R14, R33, R18 ;  /* 0x00000012210e7220 */ /* 0x000fe20000400000 */
[----:B------:R-:W-:Y:S01]  /*6410*/  LOP3.LUT R40, R47, 0xffffe000, RZ, 0xc0, !PT ;  /* 0xffffe0002f287812 */ /* 0x000fe200078ec0ff */
[----:B------:R-:W-:Y:S01]  /*6420*/  FMUL R19, R33, R19 ;  /* 0x0000001321137220 */ /* 0x000fe20000400000 */
[----:B------:R-:W-:Y:S01]  /*6430*/  F2FP.TF32.F32.PACK_B R7, R7 ;  /* 0x00000007ff07723e */ /* 0x000fe200024050ff */
[C---:B------:R-:W-:Y:S01]  /*6440*/  FFMA R13, R35.reuse, R20, R13 ;  /* 0x00000014230d7223 */ /* 0x040fe2000000000d */
[C---:B------:R-:W-:Y:S01]  /*6450*/  FFMA R14, R35.reuse, R21, R14 ;  /* 0x00000015230e7223 */ /* 0x040fe2000000000e */
[----:B------:R-:W-:Y:S01]  /*6460*/  FFMA R15, R35, R40, R19 ;  /* 0x00000028230f7223 */ /* 0x000fe20000000013 */
[----:B------:R-:W-:Y:S01]  /*6470*/  F2FP.TF32.F32.PACK_B R8, R8 ;  /* 0x00000008ff08723e */ /* 0x000fe200024050ff */
[----:B------:R1:W-:Y:S01]  /*6480*/  STSM.16.M88.4 [R92], R4 ;  /* 0x000000045c007844 */ /* 0x0003e20000000200 */
[----:B------:R-:W-:Y:S02]  /*6490*/  F2FP.TF32.F32.PACK_B R9, R9 ;  /* 0x00000009ff09723e */ /* 0x000fe400024050ff */
[----:B------:R-:W-:Y:S02]  /*64a0*/  F2FP.TF32.F32.PACK_B R10, R10 ;  /* 0x0000000aff0a723e */ /* 0x000fe400024050ff */
[----:B------:R-:W-:Y:S02]  /*64b0*/  F2FP.TF32.F32.PACK_B R11, R11 ;  /* 0x0000000bff0b723e */ /* 0x000fe400024050ff */
[----:B------:R-:W-:Y:S02]  /*64c0*/  F2FP.TF32.F32.PACK_B R12, R12 ;  /* 0x0000000cff0c723e */ /* 0x000fe400024050ff */
[----:B------:R-:W-:Y:S01]  /*64d0*/  F2FP.TF32.F32.PACK_B R13, R13 ;  /* 0x0000000dff0d723e */ /* 0x000fe200024050ff */
[----:B------:R1:W-:Y:S01]  /*64e0*/  STSM.16.M88.4 [R91], R8 ;  /* 0x000000085b007844 */ /* 0x0003e20000000200 */
[----:B------:R-:W-:Y:S02]  /*64f0*/  F2FP.TF32.F32.PACK_B R14, R14 ;  /* 0x0000000eff0e723e */ /* 0x000fe400024050ff */
[----:B------:R-:W-:Y:S05]  /*6500*/  F2FP.TF32.F32.PACK_B R15, R15 ;  /* 0x0000000fff0f723e */ /* 0x000fea00024050ff */
[----:B------:R1:W-:Y:S01]  /*6510*/  STSM.16.M88.4 [R90], R12 ;  /* 0x0000000c5a007844 */ /* 0x0003e20000000200 */
[----:B------:R-:W-:Y:S01]  /*6520*/  @!PT LDS RZ, [RZ] ;  /* 0x00000000fffff984 */ /* 0x000fe20000000800 */
[----:B------:R-:W-:Y:S01]  /*6530*/  @!PT LDS RZ, [RZ] ;  /* 0x00000000fffff984 */ /* 0x000fe20000000800 */
[----:B------:R-:W-:Y:S01]  /*6540*/  @!PT LDS RZ, [RZ] ;  /* 0x00000000fffff984 */ /* 0x000fe20000000800 */
[----:B------:R-:W-:Y:S01]  /*6550*/  @!PT LDS RZ, [RZ] ;  /* 0x00000000fffff984 */ /* 0x000fe20000000800 */
[----:B------:R2:W-:Y:S07]  /*6560*/  MEMBAR.ALL.CTA ;  /* 0x0000000000007992 */ /* 0x0005ee0000008000 */
[----:B--2---:R-:W2:Y:S02]  /*6570*/  FENCE.VIEW.ASYNC.S ;  /* 0x00000000000073c6 */ /* 0x004ea40000000000 */
[----:B--2---:R-:W-:Y:S06]  /*6580*/  BAR.SYNC.DEFER_BLOCKING 0x1, 0x80 ;  /* 0x0042000000007b1d */ /* 0x004fec0000010000 */
[----:B------:R-:W-:Y:S05]  /*6590*/  @P0 BRA `(.L_x_97) ;  /* 0x00000000001c0947 */ /* 0x000fea0003800000 */
[----:B------:R-:W-:Y:S02]  /*65a0*/  UIADD3 UR6, UP0, UPT, UR54, 0x680, URZ ;  /* 0x0000068036067890 */ /* 0x000fe4000ff1e0ff */
[----:B------:R-:W-:Y:S02]  /*65b0*/  ULEA UR4, UR56, UR48, 0xd ;  /* 0x0000003038047291 */ /* 0x000fe4000f8e68ff */
[----:B------:R-:W-:Y:S02]  /*65c0*/  UIADD3.X UR7, UPT, UPT, URZ, UR55, URZ, UP0, !UPT ;  /* 0x00000037ff077290 */ /* 0x000fe400087fe4ff */
[----:B------:R-:W-:Y:S01]  /*65d0*/  UIADD3 UR40, UPT, UPT, UR4, 0x400, URZ ;  /* 0x0000040004287890 */ /* 0x000fe2000fffe0ff */
[----:B------:R-:W-:Y:S08]  /*65e0*/  UMOV UR43, UR36 ;  /* 0x00000024002b7c82 */ /* 0x000ff00008000000 */
[----:B------:R2:W-:Y:S02]  /*65f0*/  UTMASTG.3D [UR40], [UR6] ;  /* 0x00000028060073b5 */ /* 0x0005e40008010000 */
[----:B--2---:R0:W-:Y:S02]  /*6600*/  UTMACMDFLUSH ;  /* 0x00000000000079b7 */ /* 0x0041e40000000000 */
.L_x_97:
[----:B------:R-:W-:Y:S05]  /*6610*/  BSYNC.RECONVERGENT B0 ;  /* 0x0000000000007941 */ /* 0x000fea0003800200 */
.L_x_96:
[----:B------:R-:W-:Y:S01]  /*6620*/  UIADD3 UR40, UPT, UPT, UR56, 0x1, URZ ;  /* 0x0000000138287890 */ /* 0x000fe2000fffe0ff */
[----:B------:R-:W-:Y:S03]  /*6630*/  BSSY.RECONVERGENT B0, `(.L_x_98) ;  /* 0x0000005000007945 */ /* 0x000fe60003800200 */
[----:B------:R-:W-:Y:S04]  /*6640*/  UISETP.NE.AND UP0, UPT, UR40, 0x3, UPT ;  /* 0x000000032800788c */ /* 0x000fe8000bf05270 */
[----:B------:R-:W-:Y:S01]  /*6650*/  USEL UR43, UR40, URZ, UP0 ;  /* 0x000000ff282b7287 */ /* 0x000fe20008000000 */
[----:B------:R-:W-:Y:S11]  /*6660*/  @P0 BRA `(.L_x_99) ;  /* 0x0000000000040947 */ /* 0x000ff60003800000 */
[----:B------:R-:W-:Y:S04]  /*6670*/  DEPBAR.LE SB0, 0x1 ;  /* 0x000080400000791a */ /* 0x000fe80000000000 */
.L_x_99:
[----:B------:R-:W-:Y:S05]  /*6680*/  BSYNC.RECONVERGENT B0 ;  /* 0x0000000000007941 */ /* 0x000fea0003800200 */
.L_x_98:
[----:B------:R-:W-:Y:S01]  /*6690*/  BAR.SYNC.DEFER_BLOCKING 0x1, 0x80 ;  /* 0x0042000000007b1d */ /* 0x000fe20000010000 */
[----:B------:R-:W-:Y:S01]  /*66a0*/  ISETP.NE.AND P1, PT, R83, RZ, PT ;  /* 0x000000ff5300720c */ /* 0x000fe20003f25270 */
[----:B------:R-:W-:Y:S01]  /*66b0*/  UISETP.NE.AND UP0, UPT, UR50, URZ, UPT ;  /* 0x000000ff3200728c */ /* 0x000fe2000bf05270 */
[----:B------:R-:W-:Y:S11]  /*66c0*/  LEA R2, R43, UR48, 0x3 ;  /* 0x000000302b027c11 */ /* 0x000ff6000f8e18ff */
[----:B------:R-:W-:Y:S01]  /*66d0*/  @P1 SHF.L.U32 R3, R42, 0x1f, RZ ;  /* 0x0000001f2a031819 */ /* 0x000fe200000006ff */
[----:B------:R-:W-:Y:S06]  /*66e0*/  BRA.U !UP0, `(.L_x_100) ;  /* 0x0000000108247547 */ /* 0x000fec000b800000 */
[----:B-1----:R-:W-:Y:S01]  /*66f0*/  IMAD.U32 R5, RZ, RZ, UR49 ;  /* 0x00000031ff057e24 */ /* 0x002fe2000f8e00ff */
[----:B------:R-:W-:Y:S01]  /*6700*/  MOV R0, UR37 ;  /* 0x0000002500007c02 */ /* 0x000fe20008000f00 */
[----:B------:R-:W-:Y:S03]  /*6710*/  UIADD3 UR49, UPT, UPT, UR49, 0x1, URZ ;  /* 0x0000000131317890 */ /* 0x000fe6000fffe0ff */
[----:B------:R-:W-:Y:S01]  /*6720*/  @P1 LEA R5, R5, UR48, 0x3 ;  /* 0x0000003005051c11 */ /* 0x000fe2000f8e18ff */
[----:B------:R-:W-:Y:S04]  /*6730*/  UISETP.NE.AND UP0, UPT, UR49, 0x3, UPT ;  /* 0x000000033100788c */ /* 0x000fe8000bf05270 */
[----:B------:R-:W-:Y:S01]  /*6740*/  @P1 VIADD R5, R5, 0x78 ;  /* 0x0000007805051836 */ /* 0x000fe20000000000 */
[----:B------:R-:W-:Y:S04]  /*6750*/  USEL UR49, UR49, URZ, UP0 ;  /* 0x000000ff31317287 */ /* 0x000fe80008000000 */
[----:B------:R-:W-:Y:S04]  /*6760*/  @P1 PRMT R0, R0, 0x654, R5 ;  /* 0x0000065400001816 */ /* 0x000fe80000000005 */
[----:B------:R2:W-:Y:S04]  /*6770*/  @P1 SYNCS.ARRIVE.TRANS64.RED.A1T0 RZ, [R0+URZ], RZ ;  /* 0x000000ff00ff19a7 */ /* 0x0005e800081004ff */
.L_x_100:
[----:B------:R-:W3:Y:S01]  /*6780*/  @P1 SYNCS.PHASECHK.TRANS64.TRYWAIT P0, [R2+URZ+0x60], R3 ;  /* 0x00006003020015a7 */ /* 0x000ee200080011ff */
[----:B------:R-:W-:Y:S01]  /*6790*/  BSSY B1, `(.L_x_101) ;  /* 0x0000017000017945 */ /* 0x000fe20003800000 */
[----:B---3--:R-:W-:Y:S03]  /*67a0*/  @P1 SEL R87, RZ, 0x1, !P0 ;  /* 0x00000001ff571807 */ /* 0x008fe60004000000 */
[----:B------:R-:W-:Y:S05]  /*67b0*/  @!P1 BRA `(.L_x_102) ;  /* 0x0000000000509947 */ /* 0x000fea0003800000 */
[----:B------:R-:W-:Y:S01]  /*67c0*/  ISETP.NE.AND P1, PT, R88, RZ, PT ;  /* 0x000000ff5800720c */ /* 0x000fe20003f25270 */
[----:B------:R-:W-:Y:S01]  /*67d0*/  BSSY B0, `(.L_x_103) ;  /* 0x000000a000007945 */ /* 0x000fe20003800000 */
[----:B------:R-:W-:Y:S11]  /*67e0*/  ISETP.NE.AND P0, PT, R87, RZ, PT ;  /* 0x000000ff5700720c */ /* 0x000ff60003f05270 */
[----:B-1----:R-:W-:Y:S05]  /*67f0*/  @P1 IMAD R4, R43, 0x800, R72 ;  /* 0x000008002b041824 */ /* 0x002fea00078e0248 */
[----:B------:R-:W-:Y:S05]  /*6800*/  @P1 LEA R4, R4, UR48, 0x2 ;  /* 0x0000003004041c11 */ /* 0x000fea000f8e10ff */
[--C-:B------:R-:W-:Y:S02]  /*6810*/  @P1 IMAD.IADD R3, R85, 0x1, R4.reuse ;  /* 0x0000000155031824 */ /* 0x100fe400078e0204 */
[----:B--2---:R-:W-:Y:S01]  /*6820*/  @P1 IMAD.IADD R0, R86, 0x1, R4 ;  /* 0x0000000156001824 */ /* 0x004fe200078e0204 */
[----:B------:R-:W-:Y:S06]  /*6830*/  @P0 BRA `(.L_x_104) ;  /* 0x00000000000c0947 */ /* 0x000fec0003800000 */
[----:B------:R-:W-:Y:S04]  /*6840*/  SHF.L.U32 R5, R42, 0x1f, RZ ;  /* 0x0000001f2a057819 */ /* 0x000fe800000006ff */
[----:B------:R-:W1:Y:S02]  /*6850*/  SYNCS.PHASECHK.TRANS64.TRYWAIT P0, [R2+URZ+0x60], R5 ;  /* 0x00006005020075a7 */ /* 0x000e6400080011ff */
[----:B-1----:R-:W-:Y:S05]  /*6860*/  @!P0 BRA `(.L_x_105) ;  /* 0x0000001400a88947 */ /* 0x002fea0003800000 */
.L_x_104:
[----:B------:R-:W-:Y:S05]  /*6870*/  BSYNC B0 ;  /* 0x0000000000007941 */ /* 0x000fea0003800000 */
.L_x_103:
[----:B------:R-:W-:Y:S11]  /*6880*/  ISETP.NE.AND P0, PT, R88, RZ, PT ;  /* 0x000000ff5800720c */ /* 0x000ff60003f05270 */
[----:B------:R-:W-:Y:S02]  /*6890*/  @!UPT UIADD3 URZ, UPT, UPT, URZ, URZ, URZ ;  /* 0x000000fffffff290 */ /* 0x000fe4000fffe0ff */
[----:B-1----:R-:W-:Y:S01]  /*68a0*/  @P0 IADD3 R2, PT, PT, R86, R3, RZ ;  /* 0x0000000356020210 */ /* 0x002fe20007ffe0ff */
[----:B------:R-:W-:Y:S05]  /*68b0*/  @P0 WARPSYNC.ALL ;  /* 0x0000000000000948 */ /* 0x000fea0003800000 */
[----:B------:R3:W4:Y:S04]  /*68c0*/  @P0 LDSM.16.M88.4 R56, [R4+0x400] ;  /* 0x000400000438083b */ /* 0x0007280000000200 */
[----:B------:R3:W1:Y:S04]  /*68d0*/  @P0 LDSM.16.M88.4 R52, [R0+0x400] ;  /* 0x000400000034083b */ /* 0x0006680000000200 */
[----:B------:R3:W2:Y:S04]  /*68e0*/  @P0 LDSM.16.M88.4 R48, [R3+0x400] ;  /* 0x000400000330083b */ /* 0x0006a80000000200 */
[----:B------:R3:W1:Y:S02]  /*68f0*/  @P0 LDSM.16.M88.4 R44, [R2+0x400] ;  /* 0x00040000022c083b */ /* 0x0006640000000200 */
.L_x_102:
[----:B------:R-:W-:Y:S05]  /*6900*/  BSYNC B1 ;  /* 0x0000000000017941 */ /* 0x000fea0003800000 */
.L_x_101:
[----:B--23--:R-:W-:Y:S05]  /*6910*/  VIADD R0, R34, 0x20 ;  /* 0x0000002022007836 */ /* 0x00cfea0000000000 */
[----:B------:R-:W-:Y:S04]  /*6920*/  SHF.R.U32.HI R0, RZ, 0x15, R0 ;  /* 0x00000015ff007819 */ /* 0x000fe80000011600 */
[----:B------:R-:W-:Y:S11]  /*6930*/  LOP3.LUT P0, RZ, R0, 0x3, R73, 0x48, !PT ;  /* 0x0000000300ff7812 */ /* 0x000ff60007804849 */
[----:B------:R-:W-:Y:S02]  /*6940*/  @!UPT UIADD3 URZ, UPT, UPT, URZ, URZ, URZ ;  /* 0x000000fffffff290 */ /* 0x000fe4000fffe0ff */
[----:B------:R-:W-:Y:S05]  /*6950*/  @!P0 BRA `(.L_x_106) ;  /* 0x0000000000408947 */ /* 0x000fea0003800000 */
[----:B------:R-:W2:Y:S01]  /*6960*/  LDCU.64 UR8, c[0x4][0x70] ;  /* 0x01000e00ff0877ac */ /* 0x000ea20008000a00 */
[----:B------:R-:W-:Y:S01]  /*6970*/  MOV R3, 0x0 ;  /* 0x0000000000037802 */ /* 0x000fe20000000f00 */
[----:B-1----:R-:W-:Y:S02]  /*6980*/  HFMA2 R12, -RZ, RZ, 0, 5.9604644775390625e-08 ;  /* 0x00000001ff0c7431 */ /* 0x002fe400000001ff */
[----:B------:R-:W-:Y:S02]  /*6990*/  IMAD.MOV.U32 R8, RZ, RZ, 0x192 ;  /* 0x00000192ff087424 */ /* 0x000fe400078e00ff */
[----:B------:R-:W-:Y:S01]  /*69a0*/  IMAD.MOV.U32 R13, RZ, RZ, RZ ;  /* 0x000000ffff0d7224 */ /* 0x000fe200078e00ff */
[----:B------:R-:W1:Y:S01]  /*69b0*/  LDCU.64 UR6, c[0x4][0x78] ;  /* 0x01000f00ff0677ac */ /* 0x000e620008000a00 */
[----:B------:R-:W3:Y:S01]  /*69c0*/  LDC.64 R2, c[0x4][R3] ;  /* 0x0100000003027b82 */ /* 0x000ee20000000a00 */
[----:B------:R-:W5:Y:S01]  /*69d0*/  LDCU.64 UR4, c[0x4][0x10] ;  /* 0x01000200ff0477ac */ /* 0x000f620008000a00 */
[----:B--2---:R-:W-:Y:S01]  /*69e0*/  MOV R5, UR9 ;  /* 0x0000000900057c02 */ /* 0x004fe20008000f00 */
[----:B------:R-:W-:Y:S01]  /*69f0*/  IMAD.U32 R4, RZ, RZ, UR8 ;  /* 0x00000008ff047e24 */ /* 0x000fe2000f8e00ff */
[----:B-1----:R-:W-:Y:S01]  /*6a00*/  MOV R7, UR7 ;  /* 0x0000000700077c02 */ /* 0x002fe20008000f00 */
[----:B------:R-:W-:Y:S01]  /*6a10*/  IMAD.U32 R6, RZ, RZ, UR6 ;  /* 0x00000006ff067e24 */ /* 0x000fe2000f8e00ff */
[----:B-----5:R-:W-:Y:S01]  /*6a20*/  MOV R11, UR5 ;  /* 0x00000005000b7c02 */ /* 0x020fe20008000f00 */
[----:B------:R-:W-:Y:S02]  /*6a30*/  IMAD.U32 R10, RZ, RZ, UR4 ;  /* 0x00000004ff0a7e24 */ /* 0x000fe4000f8e00ff */
[----:B------:R-:W-:Y:S07]  /*6a40*/  LEPC R20, `(.L_x_106) ;  /* 0x000000001014794e */ /* 0x000fee0000000000 */
[----:B---34-:R-:W-:Y:S05]  /*6a50*/  CALL.ABS.NOINC R2 ;  /* 0x0000000002007343 */ /* 0x018fea0003c00000 */
.L_x_106:
[----:B------:R-:W-:Y:S01]  /*6a60*/  ISETP.NE.AND P0, PT, R79, RZ, PT ;  /* 0x000000ff4f00720c */ /* 0x000fe20003f05270 */
[----:B------:R-:W-:Y:S05]  /*6a70*/  WARPSYNC.ALL ;  /* 0x0000000000007948 */ /* 0x000fea0003800000 */
[----:B------:R-:W-:Y:S01]  /*6a80*/  R2UR UR4, R34 ;  /* 0x00000000220472ca */ /* 0x000fe200000e0000 */
[----:B------:R-:W-:Y:S01]  /*6a90*/  IMAD.U32 R87, RZ, RZ, UR43 ;  /* 0x0000002bff577e24 */ /* 0x000fe2000f8e00ff */
[----:B------:R-:W-:Y:S01]  /*6aa0*/  R2UR UR5, R84 ;  /* 0x00000000540572ca */ /* 0x000fe200000e0000 */
[----:B------:R-:W-:Y:S01]  /*6ab0*/  BSSY.RECONVERGENT B0, `(.L_x_107) ;  /* 0x0000060000007945 */ /* 0x000fe20003800200 */
[----:B----4-:R-:W-:Y:S01]  /*6ac0*/  LOP3.LUT R0, R56, 0xffffe000, RZ, 0xc0, !PT ;  /* 0xffffe00038007812 */ /* 0x010fe200078ec0ff */
[----:B------:R-:W-:Y:S01]  /*6ad0*/  IMAD R87, R87, 0x800, R72 ;  /* 0x0000080057577824 */ /* 0x000fe200078e0248 */
[----:B------:R-:W-:Y:S02]  /*6ae0*/  LOP3.LUT R2, R57, 0xffffe000, RZ, 0xc0, !PT ;  /* 0xffffe00039027812 */ /* 0x000fe400078ec0ff */
[----:B------:R-:W-:Y:S02]  /*6af0*/  LOP3.LUT R3, R58, 0xffffe000, RZ, 0xc0, !PT ;  /* 0xffffe0003a037812 */ /* 0x000fe400078ec0ff */
[----:B------:R-:W-:Y:S02]  /*6b00*/  LOP3.LUT R20, R59, 0xffffe000, RZ, 0xc0, !PT ;  /* 0xffffe0003b147812 */ /* 0x000fe400078ec0ff */
[----:B-1----:R-:W-:Y:S01]  /*6b10*/  LOP3.LUT R21, R52, 0xffffe000, RZ, 0xc0, !PT ;  /* 0xffffe00034157812 */ /* 0x002fe200078ec0ff */
[----:B------:R-:W1:Y:S01]  /*6b20*/  LDTM.16dp128bit.x8 R4, tmem[UR4+0x20] ;  /* 0x00002004000479ee */ /* 0x000e620008180000 */
[----:B------:R-:W-:Y:S01]  /*6b30*/  LOP3.LUT R36, R53, 0xffffe000, RZ, 0xc0, !PT ;  /* 0xffffe00035247812 */ /* 0x000fe200078ec0ff */
[----:B------:R-:W-:Y:S01]  /*6b40*/  UIADD3 UR5, UPT, UPT, UR5, 0xe0, URZ ;  /* 0x000000e005057890 */ /* 0x000fe2000fffe0ff */
[----:B------:R-:W-:Y:S01]  /*6b50*/  LOP3.LUT R37, R54, 0xffffe000, RZ, 0xc0, !PT ;  /* 0xffffe00036257812 */ /* 0x000fe200078ec0ff */
[----:B------:R-:W-:Y:S01]  /*6b60*/  NOP ;  /* 0x0000000000007918 */ /* 0x000fe20000000000 */
[----:B------:R-:W-:Y:S01]  /*6b70*/  LOP3.LUT R38, R55, 0xffffe000, RZ, 0xc0, !PT ;  /* 0xffffe00037267812 */ /* 0x000fe200078ec0ff */
[----:B------:R-:W-:Y:S01]  /*6b80*/  UPRMT UR5, UR37, 0x654, UR5 ;  /* 0x0000065425057896 */ /* 0x000fe20008000005 */
[----:B------:R-:W-:Y:S02]  /*6b90*/  LOP3.LUT R39, R48, 0xffffe000, RZ, 0xc0, !PT ;  /* 0xffffe00030277812 */ /* 0x000fe400078ec0ff */
[----:B------:R-:W-:Y:S02]  /*6ba0*/  LOP3.LUT R40, R49, 0xffffe000, RZ, 0xc0, !PT ;  /* 0xffffe00031287812 */ /* 0x000fe400078ec0ff */
[----:B------:R-:W-:Y:S02]  /*6bb0*/  LOP3.LUT R41, R50, 0xffffe000, RZ, 0xc0, !PT ;  /* 0xffffe00032297812 */ /* 0x000fe400078ec0ff */
[----:B------:R-:W-:Y:S02]  /*6bc0*/  LOP3.LUT R42, R51, 0xffffe000, RZ, 0xc0, !PT ;  /* 0xffffe000332a7812 */ /* 0x000fe400078ec0ff */
[----:B------:R-:W-:Y:S01]  /*6bd0*/  LOP3.LUT R43, R44, 0xffffe000, RZ, 0xc0, !PT ;  /* 0xffffe0002c2b7812 */ /* 0x000fe200078ec0ff */
[----:B-1----:R-:W-:Y:S01]  /*6be0*/  SYNCS.ARRIVE.TRANS64.RED.A1T0 RZ, [UR5], RZ ;  /* 0x000000ffffff79a7 */ /* 0x002fe20008100405 */
[----:B------:R-:W-:Y:S02]  /*6bf0*/  LOP3.LUT R44, R45, 0xffffe000, RZ, 0xc0, !PT ;  /* 0xffffe0002d2c7812 */ /* 0x000fe400078ec0ff */
[----:B------:R-:W-:Y:S02]  /*6c00*/  LEA R87, R87, UR48, 0x2 ;  /* 0x0000003057577c11 */ /* 0x000fe4000f8e10ff */
[----:B------:R-:W-:Y:S02]  /*6c10*/  LOP3.LUT R45, R46, 0xffffe000, RZ, 0xc0, !PT ;  /* 0xffffe0002e2d7812 */ /* 0x000fe400078ec0ff */
[----:B------:R-:W-:Y:S01]  /*6c20*/  LOP3.LUT R46, R47, 0xffffe000, RZ, 0xc0, !PT ;  /* 0xffffe0002f2e7812 */ /* 0x000fe200078ec0ff */
[C---:B------:R-:W-:Y:S01]  /*6c30*/  FMUL R4, R33.reuse, R4 ;  /* 0x0000000421047220 */ /* 0x040fe20000400000 */
[C-C-:B------:R-:W-:Y:S01]  /*6c40*/  IADD3 R84, PT, PT, R86.reuse, 0x400, R87.reuse ;  /* 0x0000040056547810 */ /* 0x140fe20007ffe057 */
[----:B------:R-:W-:Y:S01]  /*6c50*/  FMUL R5, R33, R5 ;  /* 0x0000000521057220 */ /* 0x000fe20000400000 */
[----:B------:R-:W-:Y:S01]  /*6c60*/  IADD3 R85, PT, PT, R85, 0x400, R87 ;  /* 0x0000040055557810 */ /* 0x000fe20007ffe057 */
[C---:B------:R-:W-:Y:S01]  /*6c70*/  FMUL R6, R33.reuse, R6 ;  /* 0x0000000621067220 */ /* 0x040fe20000400000 */
[----:B------:R-:W-:Y:S01]  /*6c80*/  FMUL R7, R33, R7 ;  /* 0x0000000721077220 */ /* 0x000fe20000400000 */
[----:B------:R-:W-:Y:S01]  /*6c90*/  FFMA R4, R35, R0, R4 ;  /* 0x0000000023047223 */ /* 0x000fe20000000004 */
[----:B------:R-:W-:Y:S01]  /*6ca0*/  FMUL R8, R33, R8 ;  /* 0x0000000821087220 */ /* 0x000fe20000400000 */
[----:B------:R-:W-:Y:S01]  /*6cb0*/  FFMA R5, R35, R2, R5 ;  /* 0x0000000223057223 */ /* 0x000fe20000000005 */
[----:B------:R-:W-:Y:S01]  /*6cc0*/  FMUL R9, R33, R9 ;  /* 0x0000000921097220 */ /* 0x000fe20000400000 */
[----:B------:R-:W-:Y:S01]  /*6cd0*/  FFMA R6, R35, R3, R6 ;  /* 0x0000000323067223 */ /* 0x000fe20000000006 */
[----:B------:R-:W-:Y:S01]  /*6ce0*/  F2FP.TF32.F32.PACK_B R4, R4 ;  /* 0x00000004ff04723e */ /* 0x000fe200024050ff */
[----:B------:R-:W-:Y:S01]  /*6cf0*/  FMUL R10, R33, R10 ;  /* 0x0000000a210a7220 */ /* 0x000fe20000400000 */
[----:B------:R-:W-:Y:S01]  /*6d00*/  F2FP.TF32.F32.PACK_B R5, R5 ;  /* 0x00000005ff05723e */ /* 0x000fe200024050ff */
[----:B------:R-:W-:Y:S01]  /*6d10*/  FFMA R7, R35, R20, R7 ;  /* 0x0000001423077223 */ /* 0x000fe20000000007 */
[----:B------:R-:W-:Y:S01]  /*6d20*/  FMUL R11, R33, R11 ;  /* 0x0000000b210b7220 */ /* 0x000fe20000400000 */
        /* <DEDUP_REMOVED lines=8> */
[----:B------:R-:W-:Y:S01]  /*6db0*/  F2FP.TF32.F32.PACK_B R6, R6 ;  /* 0x00000006ff06723e */ /* 0x000fe200024050ff */
[----:B------:R-:W-:Y:S01]  /*6dc0*/  FFMA R12, R35, R39, R12 ;  /* 0x00000027230c7223 */ /* 0x000fe2000000000c */
[----:B------:R-:W-:Y:S01]  /*6dd0*/  F2FP.TF32.F32.PACK_B R7, R7 ;  /* 0x00000007ff07723e */ /* 0x000fe200024050ff */
[----:B------:R-:W-:Y:S01]  /*6de0*/  FMUL R16, R33, R16 ;  /* 0x0000001021107220 */ /* 0x000fe20000400000 */
[----:B------:R-:W-:Y:S01]  /*6df0*/  FFMA R13, R35, R40, R13 ;  /* 0x00000028230d7223 */ /* 0x000fe2000000000d */
[----:B------:R-:W-:Y:S01]  /*6e00*/  FMUL R17, R33, R17 ;  /* 0x0000001121117220 */ /* 0x000fe20000400000 */
[----:B------:R-:W-:Y:S01]  /*6e10*/  FFMA R14, R35, R41, R14 ;  /* 0x00000029230e7223 */ /* 0x000fe2000000000e */
[----:B------:R1:W-:Y:S01]  /*6e20*/  STSM.16.M88.4 [R87+0x400], R4 ;  /* 0x0004000457007844 */ /* 0x0003e20000000200 */
[----:B------:R-:W-:Y:S01]  /*6e30*/  FMUL R18, R33, R18 ;  /* 0x0000001221127220 */ /* 0x000fe20000400000 */
[----:B------:R-:W-:Y:S01]  /*6e40*/  FFMA R15, R35, R42, R15 ;  /* 0x0000002a230f7223 */ /* 0x000fe2000000000f */
[----:B------:R-:W-:Y:S01]  /*6e50*/  FMUL R19, R33, R19 ;  /* 0x0000001321137220 */ /* 0x000fe20000400000 */
[----:B------:R-:W-:Y:S01]  /*6e60*/  F2FP.TF32.F32.PACK_B R8, R8 ;  /* 0x00000008ff08723e */ /* 0x000fe200024050ff */
[C---:B------:R-:W-:Y:S01]  /*6e70*/  FFMA R16, R35.reuse, R43, R16 ;  /* 0x0000002b23107223 */ /* 0x040fe20000000010 */
[----:B------:R-:W-:Y:S01]  /*6e80*/  F2FP.TF32.F32.PACK_B R9, R9 ;  /* 0x00000009ff09723e */ /* 0x000fe200024050ff */
[C---:B------:R-:W-:Y:S01]  /*6e90*/  FFMA R17, R35.reuse, R44, R17 ;  /* 0x0000002c23117223 */ /* 0x040fe20000000011 */
[----:B------:R-:W-:Y:S01]  /*6ea0*/  F2FP.TF32.F32.PACK_B R10, R10 ;  /* 0x0000000aff0a723e */ /* 0x000fe200024050ff */
[C---:B------:R-:W-:Y:S01]  /*6eb0*/  FFMA R18, R35.reuse, R45, R18 ;  /* 0x0000002d23127223 */ /* 0x040fe20000000012 */
[----:B------:R-:W-:Y:S01]  /*6ec0*/  F2FP.TF32.F32.PACK_B R11, R11 ;  /* 0x0000000bff0b723e */ /* 0x000fe200024050ff */
[----:B------:R-:W-:Y:S01]  /*6ed0*/  FFMA R19, R35, R46, R19 ;  /* 0x0000002e23137223 */ /* 0x000fe20000000013 */
[----:B------:R-:W-:Y:S01]  /*6ee0*/  F2FP.TF32.F32.PACK_B R12, R12 ;  /* 0x0000000cff0c723e */ /* 0x000fe200024050ff */
[----:B------:R-:W-:Y:S01]  /*6ef0*/  IMAD.IADD R86, R86, 0x1, R85 ;  /* 0x0000000156567824 */ /* 0x000fe200078e0255 */
[----:B------:R-:W-:Y:S01]  /*6f00*/  F2FP.TF32.F32.PACK_B R13, R13 ;  /* 0x0000000dff0d723e */ /* 0x000fe200024050ff */
[----:B------:R1:W-:Y:S01]  /*6f10*/  STSM.16.M88.4 [R84], R8 ;  /* 0x0000000854007844 */ /* 0x0003e20000000200 */
        /* <DEDUP_REMOVED lines=18> */
[----:B------:R-:W-:Y:S02]  /*7040*/  UIADD3 UR5, UPT, UPT, UR41, 0x20, URZ ;  /* 0x0000002029057890 */ /* 0x000fe4000fffe0ff */
[----:B------:R-:W-:Y:S02]  /*7050*/  UIADD3 UR4, UPT, UPT, UR10, 0x400, URZ ;  /* 0x000004000a047890 */ /* 0x000fe4000fffe0ff */
[----:B------:R-:W-:Y:S01]  /*7060*/  UIADD3.X UR9, UPT, UPT, URZ, UR55, URZ, UP0, !UPT ;  /* 0x00000037ff097290 */ /* 0x000fe200087fe4ff */
[----:B------:R-:W-:Y:S01]  /*7070*/  UMOV UR6, UR42 ;  /* 0x0000002a00067c82 */ /* 0x000fe20008000000 */
[----:B------:R-:W-:Y:S07]  /*7080*/  UMOV UR7, UR36 ;  /* 0x0000002400077c82 */ /* 0x000fee0008000000 */
[----:B------:R2:W-:Y:S02]  /*7090*/  UTMASTG.3D [UR4], [UR8] ;  /* 0x00000004080073b5 */ /* 0x0005e40008010000 */
[----:B--2---:R0:W-:Y:S02]  /*70a0*/  UTMACMDFLUSH ;  /* 0x00000000000079b7 */ /* 0x0041e40000000000 */
.L_x_108:
[----:B------:R-:W-:Y:S05]  /*70b0*/  BSYNC.RECONVERGENT B0 ;  /* 0x0000000000007941 */ /* 0x000fea0003800200 */
.L_x_107:
[----:B------:R-:W-:Y:S01]  /*70c0*/  UIADD3 UR43, UPT, UPT, UR43, 0x1, URZ ;  /* 0x000000012b2b7890 */ /* 0x000fe2000fffe0ff */
[----:B------:R-:W-:Y:S03]  /*70d0*/  BSSY.RECONVERGENT B0, `(.L_x_109) ;  /* 0x0000008000007945 */ /* 0x000fe60003800200 */
[----:B------:R-:W-:Y:S04]  /*70e0*/  UISETP.NE.AND UP0, UPT, UR43, 0x3, UPT ;  /* 0x000000032b00788c */ /* 0x000fe8000bf05270 */
[----:B------:R-:W-:Y:S02]  /*70f0*/  UISETP.EQ.XOR UP1, UPT, UR40, 0x3, !UP0 ;  /* 0x000000032800788c */ /* 0x000fe4000c722a70 */
[----:B------:R-:W-:Y:S02]  /*7100*/  USEL UR56, UR43, URZ, UP0 ;  /* 0x000000ff2b387287 */ /* 0x000fe40008000000 */
[----:B------:R-:W-:Y:S04]  /*7110*/  USEL UR4, URZ, 0x1, !UP1 ;  /* 0x00000001ff047887 */ /* 0x000fe8000c800000 */
[----:B------:R-:W-:Y:S01]  /*7120*/  ULOP3.LUT UR51, UR51, UR4, URZ, 0x3c, !UPT ;  /* 0x0000000433337292 */ /* 0x000fe2000f8e3cff */
[----:B------:R-:W-:Y:S11]  /*7130*/  @P0 BRA `(.L_x_110) ;  /* 0x0000000000040947 */ /* 0x000ff60003800000 */
[----:B------:R-:W-:Y:S04]  /*7140*/  DEPBAR.LE SB0, 0x1 ;  /* 0x000080400000791a */ /* 0x000fe80000000000 */
.L_x_110:
[----:B------:R-:W-:Y:S05]  /*7150*/  BSYNC.RECONVERGENT B0 ;  /* 0x0000000000007941 */ /* 0x000fea0003800200 */
.L_x_109:
[----:B------:R-:W-:Y:S01]  /*7160*/  BAR.SYNC.DEFER_BLOCKING 0x1, 0x80 ;  /* 0x0042000000007b1d */ /* 0x000fe20000010000 */
[----:B------:R-:W-:Y:S01]  /*7170*/  UISETP.NE.AND UP0, UPT, UR50, -0x2, UPT ;  /* 0xfffffffe3200788c */ /* 0x000fe2000bf05270 */
[----:B------:R-:W-:Y:S08]  /*7180*/  IADD3 R0, PT, PT, R30, 0x1, RZ ;  /* 0x000000011e007810 */ /* 0x000ff00007ffe0ff */
[----:B------:R-:W-:Y:S05]  /*7190*/  BRA.U !UP0, `(.L_x_111) ;  /* 0x0000000108287547 */ /* 0x000fea000b800000 */
[----:B------:R-:W-:Y:S01]  /*71a0*/  ISETP.NE.AND P0, PT, R83, RZ, PT ;  /* 0x000000ff5300720c */ /* 0x000fe20003f05270 */
[----:B------:R-:W-:Y:S01]  /*71b0*/  IMAD.U32 R3, RZ, RZ, UR49 ;  /* 0x00000031ff037e24 */ /* 0x000fe2000f8e00ff */
[----:B------:R-:W-:Y:S01]  /*71c0*/  UIADD3 UR49, UPT, UPT, UR49, 0x1, URZ ;  /* 0x0000000131317890 */ /* 0x000fe2000fffe0ff */
[----:B------:R-:W-:Y:S03]  /*71d0*/  IMAD.U32 R2, RZ, RZ, UR37 ;  /* 0x00000025ff027e24 */ /* 0x000fe6000f8e00ff */
[----:B------:R-:W-:Y:S04]  /*71e0*/  UISETP.NE.AND UP0, UPT, UR49, 0x3, UPT ;  /* 0x000000033100788c */ /* 0x000fe8000bf05270 */
[----:B------:R-:W-:Y:S03]  /*71f0*/  USEL UR49, UR49, URZ, UP0 ;  /* 0x000000ff31317287 */ /* 0x000fe60008000000 */
[----:B------:R-:W-:Y:S05]  /*7200*/  @P0 LEA R3, R3, UR48, 0x3 ;  /* 0x0000003003030c11 */ /* 0x000fea000f8e18ff */
[----:B------:R-:W-:Y:S05]  /*7210*/  @P0 VIADD R3, R3, 0x78 ;  /* 0x0000007803030836 */ /* 0x000fea0000000000 */
[----:B------:R-:W-:Y:S04]  /*7220*/  @P0 PRMT R2, R2, 0x654, R3 ;  /* 0x0000065402020816 */ /* 0x000fe80000000003 */
[----:B------:R2:W-:Y:S03]  /*7230*/  @P0 SYNCS.ARRIVE.TRANS64.RED.A1T0 RZ, [R2+URZ], RZ ;  /* 0x000000ff02ff09a7 */ /* 0x0005e600081004ff */
.L_x_111:
[----:B------:R-:W-:Y:S01]  /*7240*/  ISETP.NE.AND P2, PT, R80, RZ, PT ;  /* 0x000000ff5000720c */ /* 0x000fe20003f45270 */
[----:B------:R-:W-:Y:S01]  /*7250*/  UIADD3 UR50, UPT, UPT, UR50, 0x2, URZ ;  /* 0x0000000232327890 */ /* 0x000fe2000fffe0ff */
[----:B------:R-:W-:Y:S01]  /*7260*/  ISETP.NE.AND P0, PT, R82, 0x2, PT ;  /* 0x000000025200780c */ /* 0x000fe20003f05270 */
[----:B------:R-:W-:Y:S01]  /*7270*/  IMAD.IADD R20, R29, 0x1, R66 ;  /* 0x000000011d147824 */ /* 0x000fe200078e0242 */
[----:B------:R-:W-:Y:S01]  /*7280*/  ISETP.NE.AND P1, PT, R0, 0x4, PT ;  /* 0x000000040000780c */ /* 0x000fe20003f25270 */
[----:B------:R-:W-:Y:S01]  /*7290*/  IMAD.IADD R21, R31, 0x1, R68 ;  /* 0x000000011f157824 */ /* 0x000fe200078e0244 */
[----:B--2---:R-:W-:Y:S02]  /*72a0*/  SEL R2, RZ, 0x1, P0 ;  /* 0x00000001ff027807 */ /* 0x004fe40000000000 */
[----:B------:R-:W-:Y:S02]  /*72b0*/  SEL R3, RZ, 0x1, P1 ;  /* 0x00000001ff037807 */ /* 0x000fe40000800000 */
[----:B------:R-:W-:Y:S02]  /*72c0*/  LOP3.LUT R75, R75, R2, RZ, 0x3c, !PT ;  /* 0x000000024b4b7212 */ /* 0x000fe400078e3cff */
[----:B------:R-:W-:Y:S02]  /*72d0*/  LOP3.LUT R76, R76, R3, RZ, 0x3c, !PT ;  /* 0x000000034c4c7212 */ /* 0x000fe400078e3cff */
[----:B------:R-:W-:Y:S02]  /*72e0*/  @P2 R2UR UR36, R74 ;  /* 0x000000004a2422ca */ /* 0x000fe400000e0000 */
[----:B------:R-:W-:Y:S02]  /*72f0*/  SEL R82, R82, RZ, P0 ;  /* 0x000000ff52527207 */ /* 0x000fe40000000000 */
[----:B------:R-:W-:Y:S01]  /*7300*/  SEL R30, R0, RZ, P1 ;  /* 0x000000ff001e7207 */ /* 0x000fe20000800000 */
[----:B------:R-:W-:Y:S10]  /*7310*/  @P2 BRA `(.L_x_112) ;  /* 0xffffffdc00342947 */ /* 0x000ff4000383ffff */
[----:B------:R-:W-:-:S09]  /*7320*/  UISETP.NE.AND UP0, UPT, UR53, URZ, UPT ;  /* 0x000000ff3500728c */ /* 0x000fd2000bf05270 */
[----:B------:R-:W-:Y:S05]  /*7330*/  BRA.U !UP0, `(.L_x_113) ;  /* 0x0000000108487547 */ /* 0x000fea000b800000 */
[----:B------:R-:W2:Y:S02]  /*7340*/  LDCU.64 UR4, c[0x0][0x890] ;  /* 0x00011200ff0477ac */ /* 0x000ea40008000a00 */
[----:B--2---:R-:W-:-:S04]  /*7350*/  UISETP.NE.U32.AND UP0, UPT, UR4, URZ, UPT ;  /* 0x000000ff0400728c */ /* 0x004fc8000bf05070 */
[----:B------:R-:W-:-:S09]  /*7360*/  UISETP.NE.AND.EX UP0, UPT, UR5, URZ, UPT, UP0 ;  /* 0x000000ff0500728c */ /* 0x000fd2000bf05300 */
[----:B------:R-:W-:Y:S05]  /*7370*/  BRA.U UP0, `(.L_x_114) ;  /* 0x00000001000c7547 */ /* 0x000fea000b800000 */
[----:B------:R-:W-:-:S13]  /*7380*/  FSETP.NEU.AND P0, PT, R35, RZ, PT ;  /* 0x000000ff2300720b */ /* 0x000fda0003f0d000 */
[----:B------:R-:W-:Y:S05]  /*7390*/  @!P0 EXIT ;  /* 0x000000000000894d */ /* 0x000fea0003800000 */
[----:B------:R-:W-:Y:S05]  /*73a0*/  BRA `(.L_x_113) ;  /* 0x00000000002c7947 */ /* 0x000fea0003800000 */
.L_x_114:
[----:B------:R-:W-:Y:S01]  /*73b0*/  ISETP.NE.AND P0, PT, R81, RZ, PT ;  /* 0x000000ff5100720c */ /* 0x000fe20003f05270 */
[----:B------:R-:W-:-:S12]  /*73c0*/  BSSY.RECONVERGENT B0, `(.L_x_113) ;  /* 0x0000009000007945 */ /* 0x000fd80003800200 */
[----:B------:R-:W-:Y:S05]  /*73d0*/  @P0 BRA `(.L_x_115) ;  /* 0x0000000000140947 */ /* 0x000fea0003800000 */
[----:B------:R-:W2:Y:S02]  /*73e0*/  LDCU.64 UR4, c[0x0][0x888] ;  /* 0x00011100ff0477ac */ /* 0x000ea40008000a00 */
[----:B--2---:R-:W-:-:S04]  /*73f0*/  ISETP.NE.U32.AND P0, PT, RZ, UR4, PT ;  /* 0x00000004ff007c0c */ /* 0x004fc8000bf05070 */
[----:B------:R-:W-:-:S13]  /*7400*/  ISETP.NE.AND.EX P0, PT, RZ, UR5, PT, P0 ;  /* 0x00000005ff007c0c */ /* 0x000fda000bf05300 */
[----:B------:R-:W-:Y:S05]  /*7410*/  @!P0 EXIT ;  /* 0x000000000000894d */ /* 0x000fea0003800000 */
[----:B------:R-:W-:Y:S05]  /*7420*/  BRA `(.L_x_116) ;  /* 0x0000000000087947 */ /* 0x000fea0003800000 */
.L_x_115:
[----:B------:R-:W-:-:S13]  /*7430*/  FSETP.NEU.AND P0, PT, R35, RZ, PT ;  /* 0x000000ff2300720b */ /* 0x000fda0003f0d000 */
[----:B------:R-:W-:Y:S05]  /*7440*/  @!P0 EXIT ;  /* 0x000000000000894d */ /* 0x000fea0003800000 */
.L_x_116:
[----:B------:R-:W-:Y:S05]  /*7450*/  BSYNC.RECONVERGENT B0 ;  /* 0x0000000000007941 */ /* 0x000fea0003800200 */
.L_x_113:
[----:B------:R-:W-:Y:S01]  /*7460*/  ULEA UR4, UR49, UR48, 0x3 ;  /* 0x0000003031047291 */ /* 0x000fe2000f8e18ff */
[----:B------:R-:W-:-:S04]  /*7470*/  DEPBAR.LE SB0, 0x0 ;  /* 0x000080000000791a */ /* 0x000fc80000000000 */
[----:B------:R-:W-:-:S04]  /*7480*/  UIADD3 UR4, UPT, UPT, UR4, 0x78, URZ ;  /* 0x0000007804047890 */ /* 0x000fc8000fffe0ff */
[----:B------:R-:W-:-:S09]  /*7490*/  UPRMT UR4, UR37, 0x654, UR4 ;  /* 0x0000065425047896 */ /* 0x000fd20008000004 */
[----:B------:R-:W-:Y:S01]  /*74a0*/  SYNCS.ARRIVE.TRANS64.RED.A1T0 RZ, [UR4], RZ ;  /* 0x000000ffffff79a7 */ /* 0x000fe20008100404 */
[----:B------:R-:W-:Y:S05]  /*74b0*/  EXIT ;  /* 0x000000000000794d */ /* 0x000fea0003800000 */
.L_x_19:
[----:B--2---:R2:W1:Y:S02]  /*74c0*/  SYNCS.PHASECHK.TRANS64.TRYWAIT P0, [R3+URZ+0x110], R2 ;  /* 0x00011002030075a7 */ /* 0x00446400080011ff */
[----:B-1----:R-:W-:Y:S05]  /*74d0*/  @!P0 NANOSLEEP.SYNCS 0x989680 ;  /* 0x009896800000895d */ /* 0x002fea0003900000 */
[----:B------:R-:W1:Y:S02]  /*74e0*/  @!P0 SYNCS.PHASECHK.TRANS64 P0, [R3+URZ+0x110], R2 ;  /* 0x00011002030085a7 */ /* 0x000e6400080010ff */
[----:B-1----:R-:W-:Y:S05]  /*74f0*/  @!P0 BRA `(.L_x_19) ;  /* 0xfffffffc00f08947 */ /* 0x002fea000383ffff */
[----:B------:R-:W-:Y:S05]  /*7500*/  BRA `(.L_x_117) ;  /* 0xffffffa000407947 */ /* 0x000fea000383ffff */
.L_x_22:
[----:B-1----:R-:W-:-:S07]  /*7510*/  MOV R2, UR33 ;  /* 0x0000002100027c02 */ /* 0x002fce0008000f00 */
.L_x_118:
[----:B-1----:R1:W2:Y:S02]  /*7520*/  SYNCS.PHASECHK.TRANS64.TRYWAIT P0, [R2+URZ+0x30], R5 ;  /* 0x00003005020075a7 */ /* 0x0022a400080011ff */
[----:B--2---:R-:W-:Y:S05]  /*7530*/  @!P0 NANOSLEEP.SYNCS 0x989680 ;  /* 0x009896800000895d */ /* 0x004fea0003900000 */
[----:B------:R-:W2:Y:S02]  /*7540*/  @!P0 SYNCS.PHASECHK.TRANS64 P0, [R2+URZ+0x30], R5 ;  /* 0x00003005020085a7 */ /* 0x000ea400080010ff */
[----:B--2---:R-:W-:Y:S05]  /*7550*/  @!P0 BRA `(.L_x_118) ;  /* 0xfffffffc00f08947 */ /* 0x004fea000383ffff */
[----:B------:R-:W-:Y:S05]  /*7560*/  BRA `(.L_x_21) ;  /* 0xffffffa000987947 */ /* 0x000fea000383ffff */
.L_x_28:
[----:B-1----:R-:W-:-:S07]  /*7570*/  MOV R2, UR33 ;  /* 0x0000002100027c02 */ /* 0x002fce0008000f00 */
.L_x_119:
[----:B-1----:R1:W2:Y:S02]  /*7580*/  SYNCS.PHASECHK.TRANS64.TRYWAIT P0, [R2+URZ+0x30], R5 ;  /* 0x00003005020075a7 */ /* 0x0022a400080011ff */
[----:B--2---:R-:W-:Y:S05]  /*7590*/  @!P0 NANOSLEEP.SYNCS 0x989680 ;  /* 0x009896800000895d */ /* 0x004fea0003900000 */
[----:B------:R-:W2:Y:S02]  /*75a0*/  @!P0 SYNCS.PHASECHK.TRANS64 P0, [R2+URZ+0x30], R5 ;  /* 0x00003005020085a7 */ /* 0x000ea400080010ff */
[----:B--2---:R-:W-:Y:S05]  /*75b0*/  @!P0 BRA `(.L_x_119) ;  /* 0xfffffffc00f08947 */ /* 0x004fea000383ffff */
[----:B------:R-:W-:Y:S05]  /*75c0*/  BRA `(.L_x_27) ;  /* 0xffffffa4006c7947 */ /* 0x000fea000383ffff */
.L_x_32:
[----:B-1----:R1:W2:Y:S02]  /*75d0*/  SYNCS.PHASECHK.TRANS64.TRYWAIT P0, [R2+URZ+0xa0], R3 ;  /* 0x0000a003020075a7 */ /* 0x0022a400080011ff */
[----:B--2---:R-:W-:Y:S05]  /*75e0*/  @!P0 NANOSLEEP.SYNCS 0x989680 ;  /* 0x009896800000895d */ /* 0x004fea0003900000 */
[----:B------:R-:W2:Y:S02]  /*75f0*/  @!P0 SYNCS.PHASECHK.TRANS64 P0, [R2+URZ+0xa0], R3 ;  /* 0x0000a003020085a7 */ /* 0x000ea400080010ff */
[----:B--2---:R-:W-:Y:S05]  /*7600*/  @!P0 BRA `(.L_x_32) ;  /* 0xfffffffc00f08947 */ /* 0x004fea000383ffff */
[----:B------:R-:W-:Y:S05]  /*7610*/  BRA `(.L_x_120) ;  /* 0xffffffa800187947 */ /* 0x000fea000383ffff */
.L_x_36:
[----:B----4-:R-:W-:-:S07]  /*7620*/  MOV R0, UR5 ;  /* 0x0000000500007c02 */ /* 0x010fce0008000f00 */
.L_x_121:
[----:B-1----:R1:W2:Y:S02]  /*7630*/  SYNCS.PHASECHK.TRANS64.TRYWAIT P0, [R0+URZ], R3 ;  /* 0x00000003000075a7 */ /* 0x0022a400080011ff */
[----:B--2---:R-:W-:Y:S05]  /*7640*/  @!P0 NANOSLEEP.SYNCS 0x989680 ;  /* 0x009896800000895d */ /* 0x004fea0003900000 */
[----:B------:R-:W2:Y:S02]  /*7650*/  @!P0 SYNCS.PHASECHK.TRANS64 P0, [R0+URZ], R3 ;  /* 0x00000003000085a7 */ /* 0x000ea400080010ff */
[----:B--2---:R-:W-:Y:S05]  /*7660*/  @!P0 BRA `(.L_x_121) ;  /* 0xfffffffc00f08947 */ /* 0x004fea000383ffff */
[----:B------:R-:W-:Y:S05]  /*7670*/  BRA `(.L_x_122) ;  /* 0xffffffac00887947 */ /* 0x000fea000383ffff */
.L_x_37:
[----:B----4-:R-:W-:-:S07]  /*7680*/  MOV R0, UR5 ;  /* 0x0000000500007c02 */ /* 0x010fce0008000f00 */
.L_x_123:
[----:B-1----:R1:W2:Y:S02]  /*7690*/  SYNCS.PHASECHK.TRANS64.TRYWAIT P0, [R0+URZ], R3 ;  /* 0x00000003000075a7 */ /* 0x0022a400080011ff */
[----:B--2---:R-:W-:Y:S05]  /*76a0*/  @!P0 NANOSLEEP.SYNCS 0x989680 ;  /* 0x009896800000895d */ /* 0x004fea0003900000 */
[----:B------:R-:W2:Y:S02]  /*76b0*/  @!P0 SYNCS.PHASECHK.TRANS64 P0, [R0+URZ], R3 ;  /* 0x00000003000085a7 */ /* 0x000ea400080010ff */
[----:B--2---:R-:W-:Y:S05]  /*76c0*/  @!P0 BRA `(.L_x_123) ;  /* 0xfffffffc00f08947 */ /* 0x004fea000383ffff */
[----:B------:R-:W-:Y:S05]  /*76d0*/  BRA `(.L_x_124) ;  /* 0xffffffac00947947 */ /* 0x000fea000383ffff */
.L_x_38:
[----:B----4-:R-:W-:-:S07]  /*76e0*/  MOV R0, UR5 ;  /* 0x0000000500007c02 */ /* 0x010fce0008000f00 */
.L_x_125:
[----:B-1----:R1:W2:Y:S02]  /*76f0*/  SYNCS.PHASECHK.TRANS64.TRYWAIT P0, [R0+URZ], R3 ;  /* 0x00000003000075a7 */ /* 0x0022a400080011ff */
[----:B--2---:R-:W-:Y:S05]  /*7700*/  @!P0 NANOSLEEP.SYNCS 0x989680 ;  /* 0x009896800000895d */ /* 0x004fea0003900000 */
[----:B------:R-:W2:Y:S02]  /*7710*/  @!P0 SYNCS.PHASECHK.TRANS64 P0, [R0+URZ], R3 ;  /* 0x00000003000085a7 */ /* 0x000ea400080010ff */
[----:B--2---:R-:W-:Y:S05]  /*7720*/  @!P0 BRA `(.L_x_125) ;  /* 0xfffffffc00f08947 */ /* 0x004fea000383ffff */
[----:B------:R-:W-:Y:S05]  /*7730*/  BRA `(.L_x_126) ;  /* 0xffffffac00a07947 */ /* 0x000fea000383ffff */
.L_x_39:
[----:B----4-:R-:W-:-:S07]  /*7740*/  MOV R0, UR5 ;  /* 0x0000000500007c02 */ /* 0x010fce0008000f00 */
.L_x_127:
[----:B-1----:R1:W2:Y:S02]  /*7750*/  SYNCS.PHASECHK.TRANS64.TRYWAIT P0, [R0+URZ], R3 ;  /* 0x00000003000075a7 */ /* 0x0022a400080011ff */
[----:B--2---:R-:W-:Y:S05]  /*7760*/  @!P0 NANOSLEEP.SYNCS 0x989680 ;  /* 0x009896800000895d */ /* 0x004fea0003900000 */
[----:B------:R-:W2:Y:S02]  /*7770*/  @!P0 SYNCS.PHASECHK.TRANS64 P0, [R0+URZ], R3 ;  /* 0x00000003000085a7 */ /* 0x000ea400080010ff */
[----:B--2---:R-:W-:Y:S05]  /*7780*/  @!P0 BRA `(.L_x_127) ;  /* 0xfffffffc00f08947 */ /* 0x004fea000383ffff */
[----:B------:R-:W-:Y:S05]  /*7790*/  BRA `(.L_x_128) ;  /* 0xffffffac00ac7947 */ /* 0x000fea000383ffff */
.L_x_40:
[----:B----4-:R-:W-:-:S07]  /*77a0*/  MOV R0, UR5 ;  /* 0x0000000500007c02 */ /* 0x010fce0008000f00 */
.L_x_129:
[----:B-1----:R1:W2:Y:S02]  /*77b0*/  SYNCS.PHASECHK.TRANS64.TRYWAIT P0, [R0+URZ], R3 ;  /* 0x00000003000075a7 */ /* 0x0022a400080011ff */
[----:B--2---:R-:W-:Y:S05]  /*77c0*/  @!P0 NANOSLEEP.SYNCS 0x989680 ;  /* 0x009896800000895d */ /* 0x004fea0003900000 */
[----:B------:R-:W2:Y:S02]  /*77d0*/  @!P0 SYNCS.PHASECHK.TRANS64 P0, [R0+URZ], R3 ;  /* 0x00000003000085a7 */ /* 0x000ea400080010ff */
[----:B--2---:R-:W-:Y:S05]  /*77e0*/  @!P0 BRA `(.L_x_129) ;  /* 0xfffffffc00f08947 */ /* 0x004fea000383ffff */
[----:B------:R-:W-:Y:S05]  /*77f0*/  BRA `(.L_x_130) ;  /* 0xffffffac00b87947 */ /* 0x000fea000383ffff */
.L_x_43:
[----:B-1----:R1:W2:Y:S02]  /*7800*/  SYNCS.PHASECHK.TRANS64.TRYWAIT P0, [R0+URZ+0x100], R5 ;  /* 0x00010005000075a7 */ /* 0x0022a400080011ff */
[----:B--2---:R-:W-:Y:S05]  /*7810*/  @!P0 NANOSLEEP.SYNCS 0x989680 ;  /* 0x009896800000895d */ /* 0x004fea0003900000 */
[----:B------:R-:W2:Y:S02]  /*7820*/  @!P0 SYNCS.PHASECHK.TRANS64 P0, [R0+URZ+0x100], R5 ;  /* 0x00010005000085a7 */ /* 0x000ea400080010ff */
[----:B--2---:R-:W-:Y:S05]  /*7830*/  @!P0 BRA `(.L_x_43) ;  /* 0xfffffffc00f08947 */ /* 0x004fea000383ffff */
[----:B------:R-:W-:Y:S05]  /*7840*/  BRA `(.L_x_131) ;  /* 0xffffffb000147947 */ /* 0x000fea000383ffff */
.L_x_44:
[----:B------:R-:W-:-:S07]  /*7850*/  MOV R0, UR5 ;  /* 0x0000000500007c02 */ /* 0x000fce0008000f00 */
.L_x_132:
[----:B-1----:R1:W2:Y:S02]  /*7860*/  SYNCS.PHASECHK.TRANS64.TRYWAIT P0, [R0+URZ+0xb0], R5 ;  /* 0x0000b005000075a7 */ /* 0x0022a400080011ff */
[----:B--2---:R-:W-:Y:S05]  /*7870*/  @!P0 NANOSLEEP.SYNCS 0x989680 ;  /* 0x009896800000895d */ /* 0x004fea0003900000 */
[----:B------:R-:W2:Y:S02]  /*7880*/  @!P0 SYNCS.PHASECHK.TRANS64 P0, [R0+URZ+0xb0], R5 ;  /* 0x0000b005000085a7 */ /* 0x000ea400080010ff */
[----:B--2---:R-:W-:Y:S05]  /*7890*/  @!P0 BRA `(.L_x_132) ;  /* 0xfffffffc00f08947 */ /* 0x004fea000383ffff */
[----:B------:R-:W-:Y:S05]  /*78a0*/  BRA `(.L_x_133) ;  /* 0xffffffb000247947 */ /* 0x000fea000383ffff */
.L_x_45:
[----:B-1----:R1:W2:Y:S02]  /*78b0*/  SYNCS.PHASECHK.TRANS64.TRYWAIT P1, [R0+URZ+0xa0], R5 ;  /* 0x0000a005000075a7 */ /* 0x0022a400080211ff */
[----:B--2---:R-:W-:Y:S05]  /*78c0*/  @!P1 NANOSLEEP.SYNCS 0x989680 ;  /* 0x009896800000995d */ /* 0x004fea0003900000 */
[----:B------:R-:W2:Y:S02]  /*78d0*/  @!P1 SYNCS.PHASECHK.TRANS64 P1, [R0+URZ+0xa0], R5 ;  /* 0x0000a005000095a7 */ /* 0x000ea400080210ff */
[----:B--2---:R-:W-:Y:S05]  /*78e0*/  @!P1 BRA `(.L_x_45) ;  /* 0xfffffffc00f09947 */ /* 0x004fea000383ffff */
[----:B------:R-:W-:Y:S05]  /*78f0*/  BRA `(.L_x_134) ;  /* 0xffffffb000547947 */ /* 0x000fea000383ffff */
.L_x_48:
[----:B------:R-:W-:-:S07]  /*7900*/  MOV R0, UR5 ;  /* 0x0000000500007c02 */ /* 0x000fce0008000f00 */
.L_x_135:
[----:B-1----:R1:W2:Y:S02]  /*7910*/  SYNCS.PHASECHK.TRANS64.TRYWAIT P0, [R0+URZ+0xb0], R3 ;  /* 0x0000b003000075a7 */ /* 0x0022a400080011ff */
[----:B--2---:R-:W-:Y:S05]  /*7920*/  @!P0 NANOSLEEP.SYNCS 0x989680 ;  /* 0x009896800000895d */ /* 0x004fea0003900000 */
[----:B------:R-:W2:Y:S02]  /*7930*/  @!P0 SYNCS.PHASECHK.TRANS64 P0, [R0+URZ+0xb0], R3 ;  /* 0x0000b003000085a7 */ /* 0x000ea400080010ff */
[----:B--2---:R-:W-:Y:S05]  /*7940*/  @!P0 BRA `(.L_x_135) ;  /* 0xfffffffc00f08947 */ /* 0x004fea000383ffff */
[----:B------:R-:W-:Y:S05]  /*7950*/  BRA `(.L_x_47) ;  /* 0xffffffb000a87947 */ /* 0x000fea000383ffff */
.L_x_55:
[----:B-1----:R1:W2:Y:S02]  /*7960*/  SYNCS.PHASECHK.TRANS64.TRYWAIT P1, [R0+URZ+0xa0], R5 ;  /* 0x0000a005000075a7 */ /* 0x0022a400080211ff */
[----:B--2---:R-:W-:Y:S05]  /*7970*/  @!P1 NANOSLEEP.SYNCS 0x989680 ;  /* 0x009896800000995d */ /* 0x004fea0003900000 */
[----:B------:R-:W2:Y:S02]  /*7980*/  @!P1 SYNCS.PHASECHK.TRANS64 P1, [R0+URZ+0xa0], R5 ;  /* 0x0000a005000095a7 */ /* 0x000ea400080210ff */
[----:B--2---:R-:W-:Y:S05]  /*7990*/  @!P1 BRA `(.L_x_55) ;  /* 0xfffffffc00f09947 */ /* 0x004fea000383ffff */
[----:B------:R-:W-:Y:S05]  /*79a0*/  BRA `(.L_x_136) ;  /* 0xffffffb800387947 */ /* 0x000fea000383ffff */
.L_x_56:
[----:B------:R-:W-:-:S07]  /*79b0*/  MOV R3, UR6 ;  /* 0x0000000600037c02 */ /* 0x000fce0008000f00 */
.L_x_137:
[----:B-1----:R1:W2:Y:S02]  /*79c0*/  SYNCS.PHASECHK.TRANS64.TRYWAIT P0, [R3+URZ+0xe0], R0 ;  /* 0x0000e000030075a7 */ /* 0x0022a400080011ff */
[----:B--2---:R-:W-:Y:S05]  /*79d0*/  @!P0 NANOSLEEP.SYNCS 0x989680 ;  /* 0x009896800000895d */ /* 0x004fea0003900000 */
[----:B------:R-:W2:Y:S02]  /*79e0*/  @!P0 SYNCS.PHASECHK.TRANS64 P0, [R3+URZ+0xe0], R0 ;  /* 0x0000e000030085a7 */ /* 0x000ea400080010ff */
[----:B--2---:R-:W-:Y:S05]  /*79f0*/  @!P0 BRA `(.L_x_137) ;  /* 0xfffffffc00f08947 */ /* 0x004fea000383ffff */
[----:B------:R-:W-:Y:S05]  /*7a00*/  BRA `(.L_x_138) ;  /* 0xffffffb800887947 */ /* 0x000fea000383ffff */
.L_x_59:
[----:B------:R-:W-:Y:S07]  /*7a10*/  MOV R0, UR11 ;  /* 0x0000000b00007c02 */ /* 0x000fee0008000f00 */
.L_x_139:
[----:B-1----:R1:W2:Y:S02]  /*7a20*/  SYNCS.PHASECHK.TRANS64.TRYWAIT P0, [R0+URZ], R3 ;  /* 0x00000003000075a7 */ /* 0x0022a400080011ff */
[----:B--2---:R-:W-:Y:S05]  /*7a30*/  @!P0 NANOSLEEP.SYNCS 0x989680 ;  /* 0x009896800000895d */ /* 0x004fea0003900000 */
[----:B------:R-:W2:Y:S02]  /*7a40*/  @!P0 SYNCS.PHASECHK.TRANS64 P0, [R0+URZ], R3 ;  /* 0x00000003000085a7 */ /* 0x000ea400080010ff */
[----:B--2---:R-:W-:Y:S05]  /*7a50*/  @!P0 BRA `(.L_x_139) ;  /* 0xfffffffc00f08947 */ /* 0x004fea000383ffff */
[----:B------:R-:W-:Y:S05]  /*7a60*/  BRA `(.L_x_58) ;  /* 0xffffffb800a47947 */ /* 0x000fea000383ffff */
.L_x_62:
[----:B------:R-:W-:-:S07]  /*7a70*/  MOV R0, UR6 ;  /* 0x0000000600007c02 */ /* 0x000fce0008000f00 */
.L_x_140:
[----:B--2---:R2:W4:Y:S02]  /*7a80*/  SYNCS.PHASECHK.TRANS64.TRYWAIT P0, [R0+URZ], R3 ;  /* 0x00000003000075a7 */ /* 0x00452400080011ff */
[----:B----4-:R-:W-:Y:S05]  /*7a90*/  @!P0 NANOSLEEP.SYNCS 0x989680 ;  /* 0x009896800000895d */ /* 0x010fea0003900000 */
[----:B------:R-:W4:Y:S02]  /*7aa0*/  @!P0 SYNCS.PHASECHK.TRANS64 P0, [R0+URZ], R3 ;  /* 0x00000003000085a7 */ /* 0x000f2400080010ff */
[----:B----4-:R-:W-:Y:S05]  /*7ab0*/  @!P0 BRA `(.L_x_140) ;  /* 0xfffffffc00f08947 */ /* 0x010fea000383ffff */
[----:B------:R-:W-:Y:S05]  /*7ac0*/  BRA `(.L_x_141) ;  /* 0xffffffbc00d07947 */ /* 0x000fea000383ffff */
.L_x_63:
[----:B------:R-:W-:-:S07]  /*7ad0*/  MOV R0, UR6 ;  /* 0x0000000600007c02 */ /* 0x000fce0008000f00 */
.L_x_142:
[----:B-1----:R1:W2:Y:S02]  /*7ae0*/  SYNCS.PHASECHK.TRANS64.TRYWAIT P0, [R0+URZ], R3 ;  /* 0x00000003000075a7 */ /* 0x0022a400080011ff */
[----:B--2---:R-:W-:Y:S05]  /*7af0*/  @!P0 NANOSLEEP.SYNCS 0x989680 ;  /* 0x009896800000895d */ /* 0x004fea0003900000 */
[----:B------:R-:W2:Y:S02]  /*7b00*/  @!P0 SYNCS.PHASECHK.TRANS64 P0, [R0+URZ], R3 ;  /* 0x00000003000085a7 */ /* 0x000ea400080010ff */
[----:B--2---:R-:W-:Y:S05]  /*7b10*/  @!P0 BRA `(.L_x_142) ;  /* 0xfffffffc00f08947 */ /* 0x004fea000383ffff */
[----:B------:R-:W-:Y:S05]  /*7b20*/  BRA `(.L_x_143) ;  /* 0xffffffbc00dc7947 */ /* 0x000fea000383ffff */
.L_x_64:
[----:B------:R-:W-:-:S07]  /*7b30*/  MOV R0, UR6 ;  /* 0x0000000600007c02 */ /* 0x000fce0008000f00 */
.L_x_144:
[----:B-1----:R1:W2:Y:S02]  /*7b40*/  SYNCS.PHASECHK.TRANS64.TRYWAIT P0, [R0+URZ], R3 ;  /* 0x00000003000075a7 */ /* 0x0022a400080011ff */
[----:B--2---:R-:W-:Y:S05]  /*7b50*/  @!P0 NANOSLEEP.SYNCS 0x989680 ;  /* 0x009896800000895d */ /* 0x004fea0003900000 */
[----:B------:R-:W2:Y:S02]  /*7b60*/  @!P0 SYNCS.PHASECHK.TRANS64 P0, [R0+URZ], R3 ;  /* 0x00000003000085a7 */ /* 0x000ea400080010ff */
[----:B--2---:R-:W-:Y:S05]  /*7b70*/  @!P0 BRA `(.L_x_144) ;  /* 0xfffffffc00f08947 */ /* 0x004fea000383ffff */
[----:B------:R-:W-:Y:S05]  /*7b80*/  BRA `(.L_x_145) ;  /* 0xffffffbc00e87947 */ /* 0x000fea000383ffff */
.L_x_65:
[----:B------:R-:W-:-:S07]  /*7b90*/  MOV R0, UR7 ;  /* 0x0000000700007c02 */ /* 0x000fce0008000f00 */
.L_x_146:
[----:B-1----:R1:W2:Y:S02]  /*7ba0*/  SYNCS.PHASECHK.TRANS64.TRYWAIT P0, [R0+URZ], R3 ;  /* 0x00000003000075a7 */ /* 0x0022a400080011ff */
[----:B--2---:R-:W-:Y:S05]  /*7bb0*/  @!P0 NANOSLEEP.SYNCS 0x989680 ;  /* 0x009896800000895d */ /* 0x004fea0003900000 */
[----:B------:R-:W2:Y:S02]  /*7bc0*/  @!P0 SYNCS.PHASECHK.TRANS64 P0, [R0+URZ], R3 ;  /* 0x00000003000085a7 */ /* 0x000ea400080010ff */
[----:B--2---:R-:W-:Y:S05]  /*7bd0*/  @!P0 BRA `(.L_x_146) ;  /* 0xfffffffc00f08947 */ /* 0x004fea000383ffff */
[----:B------:R-:W-:Y:S05]  /*7be0*/  BRA `(.L_x_147) ;  /* 0xffffffbc00f47947 */ /* 0x000fea000383ffff */
.L_x_70:
[----:B--2---:R2:W3:Y:S02]  /*7bf0*/  SYNCS.PHASECHK.TRANS64.TRYWAIT P0, [R0+URZ+0xa0], R3 ;  /* 0x0000a003000075a7 */ /* 0x0044e400080011ff */
[----:B---3--:R-:W-:Y:S05]  /*7c00*/  @!P0 NANOSLEEP.SYNCS 0x989680 ;  /* 0x009896800000895d */ /* 0x008fea0003900000 */
[----:B------:R-:W3:Y:S02]  /*7c10*/  @!P0 SYNCS.PHASECHK.TRANS64 P0, [R0+URZ+0xa0], R3 ;  /* 0x0000a003000085a7 */ /* 0x000ee400080010ff */
[----:B---3--:R-:W-:Y:S05]  /*7c20*/  @!P0 BRA `(.L_x_70) ;  /* 0xfffffffc00f08947 */ /* 0x008fea000383ffff */
[----:B------:R-:W-:Y:S05]  /*7c30*/  BRA `(.L_x_148) ;  /* 0xffffffc000f07947 */ /* 0x000fea000383ffff */
.L_x_73:
[----:B------:R-:W-:Y:S07]  /*7c40*/  MOV R0, UR7 ;  /* 0x0000000700007c02 */ /* 0x000fee0008000f00 */
.L_x_149:
[----:B--2---:R2:W3:Y:S02]  /*7c50*/  SYNCS.PHASECHK.TRANS64.TRYWAIT P0, [R0+URZ+0x98], R3 ;  /* 0x00009803000075a7 */ /* 0x0044e400080011ff */
[----:B---3--:R-:W-:Y:S05]  /*7c60*/  @!P0 NANOSLEEP.SYNCS 0x989680 ;  /* 0x009896800000895d */ /* 0x008fea0003900000 */
[----:B------:R-:W3:Y:S02]  /*7c70*/  @!P0 SYNCS.PHASECHK.TRANS64 P0, [R0+URZ+0x98], R3 ;  /* 0x00009803000085a7 */ /* 0x000ee400080010ff */
[----:B---3--:R-:W-:Y:S05]  /*7c80*/  @!P0 BRA `(.L_x_149) ;  /* 0xfffffffc00f08947 */ /* 0x008fea000383ffff */
[----:B------:R-:W-:Y:S05]  /*7c90*/  BRA `(.L_x_72) ;  /* 0xffffffc400d07947 */ /* 0x000fea000383ffff */
.L_x_76:
[----:B------:R-:W-:Y:S07]  /*7ca0*/  MOV R0, UR15 ;  /* 0x0000000f00007c02 */ /* 0x000fee0008000f00 */
.L_x_150:
[----:B-1----:R1:W2:Y:S02]  /*7cb0*/  SYNCS.PHASECHK.TRANS64.TRYWAIT P0, [R0+URZ+0x78], R3 ;  /* 0x00007803000075a7 */ /* 0x0022a400080011ff */
[----:B--2---:R-:W-:Y:S05]  /*7cc0*/  @!P0 NANOSLEEP.SYNCS 0x989680 ;  /* 0x009896800000895d */ /* 0x004fea0003900000 */
[----:B------:R-:W2:Y:S02]  /*7cd0*/  @!P0 SYNCS.PHASECHK.TRANS64 P0, [R0+URZ+0x78], R3 ;  /* 0x00007803000085a7 */ /* 0x000ea400080010ff */
[----:B--2---:R-:W-:Y:S05]  /*7ce0*/  @!P0 BRA `(.L_x_150) ;  /* 0xfffffffc00f08947 */ /* 0x004fea000383ffff */
[----:B------:R-:W-:Y:S05]  /*7cf0*/  BRA `(.L_x_151) ;  /* 0xffffffc800487947 */ /* 0x000fea000383ffff */
.L_x_77:
[----:B------:R-:W-:Y:S07]  /*7d00*/  MOV R3, UR13 ;  /* 0x0000000d00037c02 */ /* 0x000fee0008000f00 */
.L_x_152:
[----:B-1----:R1:W2:Y:S02]  /*7d10*/  SYNCS.PHASECHK.TRANS64.TRYWAIT P0, [R3+URZ+0x78], R12 ;  /* 0x0000780c030075a7 */ /* 0x0022a400080011ff */
[----:B--2---:R-:W-:Y:S05]  /*7d20*/  @!P0 NANOSLEEP.SYNCS 0x989680 ;  /* 0x009896800000895d */ /* 0x004fea0003900000 */
[----:B------:R-:W2:Y:S02]  /*7d30*/  @!P0 SYNCS.PHASECHK.TRANS64 P0, [R3+URZ+0x78], R12 ;  /* 0x0000780c030085a7 */ /* 0x000ea400080010ff */
[----:B--2---:R-:W-:Y:S05]  /*7d40*/  @!P0 BRA `(.L_x_152) ;  /* 0xfffffffc00f08947 */ /* 0x004fea000383ffff */
[----:B------:R-:W-:Y:S05]  /*7d50*/  BRA `(.L_x_153) ;  /* 0xffffffc800e87947 */ /* 0x000fea000383ffff */
.L_x_79:
[----:B------:R-:W-:-:S07]  /*7d60*/  MOV R0, UR4 ;  /* 0x0000000400007c02 */ /* 0x000fce0008000f00 */
.L_x_154:
[----:B-1----:R1:W3:Y:S02]  /*7d70*/  SYNCS.PHASECHK.TRANS64.TRYWAIT P0, [R0+URZ], R3 ;  /* 0x00000003000075a7 */ /* 0x0022e400080011ff */
[----:B---3--:R-:W-:Y:S05]  /*7d80*/  @!P0 NANOSLEEP.SYNCS 0x989680 ;  /* 0x009896800000895d */ /* 0x008fea0003900000 */
[----:B------:R-:W3:Y:S02]  /*7d90*/  @!P0 SYNCS.PHASECHK.TRANS64 P0, [R0+URZ], R3 ;  /* 0x00000003000085a7 */ /* 0x000ee400080010ff */
[----:B---3--:R-:W-:Y:S05]  /*7da0*/  @!P0 BRA `(.L_x_154) ;  /* 0xfffffffc00f08947 */ /* 0x008fea000383ffff */
[----:B------:R-:W-:Y:S05]  /*7db0*/  BRA `(.L_x_155) ;  /* 0xffffffcc00747947 */ /* 0x000fea000383ffff */
.L_x_80:
[----:B------:R-:W-:-:S07]  /*7dc0*/  MOV R0, UR4 ;  /* 0x0000000400007c02 */ /* 0x000fce0008000f00 */
.L_x_156:
[----:B-1----:R1:W3:Y:S02]  /*7dd0*/  SYNCS.PHASECHK.TRANS64.TRYWAIT P0, [R0+URZ], R3 ;  /* 0x00000003000075a7 */ /* 0x0022e400080011ff */
[----:B---3--:R-:W-:Y:S05]  /*7de0*/  @!P0 NANOSLEEP.SYNCS 0x989680 ;  /* 0x009896800000895d */ /* 0x008fea0003900000 */
[----:B------:R-:W3:Y:S02]  /*7df0*/  @!P0 SYNCS.PHASECHK.TRANS64 P0, [R0+URZ], R3 ;  /* 0x00000003000085a7 */ /* 0x000ee400080010ff */
[----:B---3--:R-:W-:Y:S05]  /*7e00*/  @!P0 BRA `(.L_x_156) ;  /* 0xfffffffc00f08947 */ /* 0x008fea000383ffff */
[----:B------:R-:W-:Y:S05]  /*7e10*/  BRA `(.L_x_157) ;  /* 0xffffffcc00807947 */ /* 0x000fea000383ffff */
.L_x_82:
[----:B--2---:R2:W4:Y:S02]  /*7e20*/  SYNCS.PHASECHK.TRANS64.TRYWAIT P0, [R0+URZ+0xa0], R3 ;  /* 0x0000a003000075a7 */ /* 0x00452400080011ff */
[----:B----4-:R-:W-:Y:S05]  /*7e30*/  @!P0 NANOSLEEP.SYNCS 0x989680 ;  /* 0x009896800000895d */ /* 0x010fea0003900000 */
[----:B------:R-:W4:Y:S02]  /*7e40*/  @!P0 SYNCS.PHASECHK.TRANS64 P0, [R0+URZ+0xa0], R3 ;  /* 0x0000a003000085a7 */ /* 0x000f2400080010ff */
[----:B----4-:R-:W-:Y:S05]  /*7e50*/  @!P0 BRA `(.L_x_82) ;  /* 0xfffffffc00f08947 */ /* 0x010fea000383ffff */
[----:B------:R-:W-:Y:S05]  /*7e60*/  BRA `(.L_x_158) ;  /* 0xffffffd000747947 */ /* 0x000fea000383ffff */
.L_x_92:
[----:B-1----:R1:W3:Y:S02]  /*7e70*/  SYNCS.PHASECHK.TRANS64.TRYWAIT P1, [R0+URZ+0x60], R5 ;  /* 0x00006005000075a7 */ /* 0x0022e400080211ff */
[----:B---3--:R-:W-:Y:S05]  /*7e80*/  @!P1 NANOSLEEP.SYNCS 0x989680 ;  /* 0x009896800000995d */ /* 0x008fea0003900000 */
[----:B------:R-:W3:Y:S02]  /*7e90*/  @!P1 SYNCS.PHASECHK.TRANS64 P1, [R0+URZ+0x60], R5 ;  /* 0x00006005000095a7 */ /* 0x000ee400080210ff */
[----:B---3--:R-:W-:Y:S05]  /*7ea0*/  @!P1 BRA `(.L_x_92) ;  /* 0xfffffffc00f09947 */ /* 0x008fea000383ffff */
[----:B------:R-:W-:Y:S05]  /*7eb0*/  BRA `(.L_x_91) ;  /* 0xffffffdc00847947 */ /* 0x000fea000383ffff */
.L_x_94:
[----:B---3--:R3:W4:Y:S02]  /*7ec0*/  SYNCS.PHASECHK.TRANS64.TRYWAIT P0, [R84+URZ+0xc0], R7 ;  /* 0x0000c007540075a7 */ /* 0x00872400080011ff */
[----:B----4-:R-:W-:Y:S05]  /*7ed0*/  @!P0 NANOSLEEP.SYNCS 0x989680 ;  /* 0x009896800000895d */ /* 0x010fea0003900000 */
[----:B------:R-:W4:Y:S02]  /*7ee0*/  @!P0 SYNCS.PHASECHK.TRANS64 P0, [R84+URZ+0xc0], R7 ;  /* 0x0000c007540085a7 */ /* 0x000f2400080010ff */
[----:B----4-:R-:W-:Y:S05]  /*7ef0*/  @!P0 BRA `(.L_x_94) ;  /* 0xfffffffc00f08947 */ /* 0x010fea000383ffff */
[----:B------:R-:W-:Y:S05]  /*7f00*/  BRA `(.L_x_93) ;  /* 0xffffffdc00fc7947 */ /* 0x000fea000383ffff */
.L_x_105:
[----:B-1----:R1:W2:Y:S02]  /*7f10*/  SYNCS.PHASECHK.TRANS64.TRYWAIT P0, [R2+URZ+0x60], R5 ;  /* 0x00006005020075a7 */ /* 0x0022a400080011ff */
[----:B--2---:R-:W-:Y:S05]  /*7f20*/  @!P0 NANOSLEEP.SYNCS 0x989680 ;  /* 0x009896800000895d */ /* 0x004fea0003900000 */
[----:B------:R-:W2:Y:S02]  /*7f30*/  @!P0 SYNCS.PHASECHK.TRANS64 P0, [R2+URZ+0x60], R5 ;  /* 0x00006005020085a7 */ /* 0x000ea400080010ff */
[----:B--2---:R-:W-:Y:S05]  /*7f40*/  @!P0 BRA `(.L_x_105) ;  /* 0xfffffffc00f08947 */ /* 0x004fea000383ffff */
[----:B------:R-:W-:Y:S05]  /*7f50*/  BRA `(.L_x_104) ;  /* 0xffffffe800447947 */ /* 0x000fea000383ffff */
        .weak           $__internal_0_$__cuda_sm10x_tcgen05_guardrail_trap_col_being_dealloced_not_returned_by_alloc
        .type           $__internal_0_$__cuda_sm10x_tcgen05_guardrail_trap_col_being_dealloced_not_returned_by_alloc,@function
        .size           $__internal_0_$__cuda_sm10x_tcgen05_guardrail_trap_col_being_dealloced_not_returned_by_alloc,($__internal_1_$__cuda_sm10x_tcgen05_guardrail_trap_phase_invalid_during_alloc - $__internal_0_$__cuda_sm10x_tcgen05_guardrail_trap_col_being_dealloced_not_returned_by_alloc)
$__internal_0_$__cuda_sm10x_tcgen05_guardrail_trap_col_being_dealloced_not_returned_by_alloc:
[----:B------:R-:W-:Y:S05]  /*7f60*/  BPT.TRAP 0x1 ;  /* 0x000000040000795c */ /* 0x000fea0000300000 */
[----:B------:R-:W-:-:S04]  /*7f70*/  HFMA2 R3, -RZ, RZ, 0, 0 ;  /* 0x00000000ff037431 */ /* 0x000fc800000001ff */
[----:B------:R-:W-:Y:S05]  /*7f80*/  RET.REL.NODEC R2 `(_ZN7cutlass13device_kernelINS_4gemm6kernel13GemmUniversalIN4cute5tupleIJiiiiEEENS1_10collective13CollectiveMmaINS1_35MainloopSm100TmaUmmaWarpSpecializedILi6ELi2ELi4ENS5_IJNS4_1CILi1EEESB_SB_EEEEENS5_IJNSA_ILi64EEESE_SE_EEENS_10tfloat32_tENS5_IJSB_llEEESG_SH_NS4_8TiledMMAINS4_8MMA_AtomIJNS4_17SM100_MMA_TF32_SSISG_SG_fLi64ELi64ELNS4_4UMMA5MajorE1ELSM_1ELNSL_7ScaleInE0ELSN_0EEEEEENS4_6LayoutISC_NS5_IJNSA_ILi0EEESR_SR_EEEEENS5_IJNS4_10UnderscoreESU_SU_EEEEENS4_13SM90_TMA_LOADENS4_14ComposedLayoutINS4_7SwizzleILi2ELi5ELi2EEENS4_18smem_ptr_flag_bitsILi32EEENSQ_INS5_IJNSA_ILi32EEENSA_ILi4EEEEEENS5_IJSB_S13_EEEEEEEvNS4_8identityESX_S18_vS19_EENS_8epilogue10collective18CollectiveEpilogueINS1B_23Sm100TmaWarpSpecializedILi3ELi2ELi16ELb1ELb0EEEJSF_NS5_IJNSQ_ISE_SB_EENSQ_IS13_SB_EEEEESG_NS5_IJlSB_lEEESG_S1J_NS1B_6fusion15FusionCallbacksIS1F_NS1K_17LinearCombinationISG_fSG_fLNS_15FloatRoundStyleE2EEESF_S1I_JEEENS4_5SM1004TMEM4LOAD26SM100_TMEM_LOAD_16dp128b8xESX_NSY_INSZ_ILi3ELi4ELi3EEES12_NSQ_INS5_IJNSA_ILi8EEES13_EEENS5_IJS13_SB_EEEEEEENS4_17SM75_U32x4_LDSM_NENS4_14SM90_TMA_STOREES1Z_NS4_17SM90_U32x4_STSM_NENS4_39AutoVectorizingCopyWithAssumedAlignmentILi128EEEEEEvvEEEEvNT_6ParamsE) ;  /* 0xffffff80021c7950 */ /* 0x000fea0003c3ffff */
        .weak           $__internal_1_$__cuda_sm10x_tcgen05_guardrail_trap_phase_invalid_during_alloc
        .type           $__internal_1_$__cuda_sm10x_tcgen05_guardrail_trap_phase_invalid_during_alloc,@function
        .size           $__internal_1_$__cuda_sm10x_tcgen05_guardrail_trap_phase_invalid_during_alloc,($__internal_2_$__cuda_sm10x_tcgen05_guardrail_trap_unallocated_columns_being_dealloced - $__internal_1_$__cuda_sm10x_tcgen05_guardrail_trap_phase_invalid_during_alloc)
$__internal_1_$__cuda_sm10x_tcgen05_guardrail_trap_phase_invalid_during_alloc:
[----:B------:R-:W-:Y:S05]  /*7f90*/  BPT.TRAP 0x1 ;  /* 0x000000040000795c */ /* 0x000fea0000300000 */
[----:B------:R-:W-:-:S04]  /*7fa0*/  MOV R3, 0x0 ;  /* 0x0000000000037802 */ /* 0x000fc80000000f00 */
[----:B------:R-:W-:Y:S05]  /*7fb0*/  RET.REL.NODEC R2 `(_ZN7cutlass13device_kernelINS_4gemm6kernel13GemmUniversalIN4cute5tupleIJiiiiEEENS1_10collective13CollectiveMmaINS1_35MainloopSm100TmaUmmaWarpSpecializedILi6ELi2ELi4ENS5_IJNS4_1CILi1EEESB_SB_EEEEENS5_IJNSA_ILi64EEESE_SE_EEENS_10tfloat32_tENS5_IJSB_llEEESG_SH_NS4_8TiledMMAINS4_8MMA_AtomIJNS4_17SM100_MMA_TF32_SSISG_SG_fLi64ELi64ELNS4_4UMMA5MajorE1ELSM_1ELNSL_7ScaleInE0ELSN_0EEEEEENS4_6LayoutISC_NS5_IJNSA_ILi0EEESR_SR_EEEEENS5_IJNS4_10UnderscoreESU_SU_EEEEENS4_13SM90_TMA_LOADENS4_14ComposedLayoutINS4_7SwizzleILi2ELi5ELi2EEENS4_18smem_ptr_flag_bitsILi32EEENSQ_INS5_IJNSA_ILi32EEENSA_ILi4EEEEEENS5_IJSB_S13_EEEEEEEvNS4_8identityESX_S18_vS19_EENS_8epilogue10collective18CollectiveEpilogueINS1B_23Sm100TmaWarpSpecializedILi3ELi2ELi16ELb1ELb0EEEJSF_NS5_IJNSQ_ISE_SB_EENSQ_IS13_SB_EEEEESG_NS5_IJlSB_lEEESG_S1J_NS1B_6fusion15FusionCallbacksIS1F_NS1K_17LinearCombinationISG_fSG_fLNS_15FloatRoundStyleE2EEESF_S1I_JEEENS4_5SM1004TMEM4LOAD26SM100_TMEM_LOAD_16dp128b8xESX_NSY_INSZ_ILi3ELi4ELi3EEES12_NSQ_INS5_IJNSA_ILi8EEES13_EEENS5_IJS13_SB_EEEEEEENS4_17SM75_U32x4_LDSM_NENS4_14SM90_TMA_STOREES1Z_NS4_17SM90_U32x4_STSM_NENS4_39AutoVectorizingCopyWithAssumedAlignmentILi128EEEEEEvvEEEEvNT_6ParamsE) ;  /* 0xffffff8002107950 */ /* 0x000fea0003c3ffff */
        .weak           $__internal_2_$__cuda_sm10x_tcgen05_guardrail_trap_unallocated_columns_being_dealloced
        .type           $__internal_2_$__cuda_sm10x_tcgen05_guardrail_trap_unallocated_columns_being_dealloced,@function
        .size           $__internal_2_$__cuda_sm10x_tcgen05_guardrail_trap_unallocated_columns_being_dealloced,(.L_x_160 - $__internal_2_$__cuda_sm10x_tcgen05_guardrail_trap_unallocated_columns_being_dealloced)
$__internal_2_$__cuda_sm10x_tcgen05_guardrail_trap_unallocated_columns_being_dealloced:
[----:B------:R-:W-:Y:S05]  /*7fc0*/  BPT.TRAP 0x1 ;  /* 0x000000040000795c */ /* 0x000fea0000300000 */
[----:B------:R-:W-:-:S04]  /*7fd0*/  HFMA2 R3, -RZ, RZ, 0, 0 ;  /* 0x00000000ff037431 */ /* 0x000fc800000001ff */
[----:B------:R-:W-:Y:S05]  /*7fe0*/  RET.REL.NODEC R2 `(_ZN7cutlass13device_kernelINS_4gemm6kernel13GemmUniversalIN4cute5tupleIJiiiiEEENS1_10collective13CollectiveMmaINS1_35MainloopSm100TmaUmmaWarpSpecializedILi6ELi2ELi4ENS5_IJNS4_1CILi1EEESB_SB_EEEEENS5_IJNSA_ILi64EEESE_SE_EEENS_10tfloat32_tENS5_IJSB_llEEESG_SH_NS4_8TiledMMAINS4_8MMA_AtomIJNS4_17SM100_MMA_TF32_SSISG_SG_fLi64ELi64ELNS4_4UMMA5MajorE1ELSM_1ELNSL_7ScaleInE0ELSN_0EEEEEENS4_6LayoutISC_NS5_IJNSA_ILi0EEESR_SR_EEEEENS5_IJNS4_10UnderscoreESU_SU_EEEEENS4_13SM90_TMA_LOADENS4_14ComposedLayoutINS4_7SwizzleILi2ELi5ELi2EEENS4_18smem_ptr_flag_bitsILi32EEENSQ_INS5_IJNSA_ILi32EEENSA_ILi4EEEEEENS5_IJSB_S13_EEEEEEEvNS4_8identityESX_S18_vS19_EENS_8epilogue10collective18CollectiveEpilogueINS1B_23Sm100TmaWarpSpecializedILi3ELi2ELi16ELb1ELb0EEEJSF_NS5_IJNSQ_ISE_SB_EENSQ_IS13_SB_EEEEESG_NS5_IJlSB_lEEESG_S1J_NS1B_6fusion15FusionCallbacksIS1F_NS1K_17LinearCombinationISG_fSG_fLNS_15FloatRoundStyleE2EEESF_S1I_JEEENS4_5SM1004TMEM4LOAD26SM100_TMEM_LOAD_16dp128b8xESX_NSY_INSZ_ILi3ELi4ELi3EEES12_NSQ_INS5_IJNSA_ILi8EEES13_EEENS5_IJS13_SB_EEEEEEENS4_17SM75_U32x4_LDSM_NENS4_14SM90_TMA_STOREES1Z_NS4_17SM90_U32x4_STSM_NENS4_39AutoVectorizingCopyWithAssumedAlignmentILi128EEEEEEvvEEEEvNT_6ParamsE) ;  /* 0xffffff8002047950 */ /* 0x000fea0003c3ffff */
.L_x_159:
[----:B------:R-:W-:-:S00]  /*7ff0*/  BRA `(.L_x_159) ;  /* 0xfffffffc00fc7947 */ /* 0x000fc0000383ffff */
[----:B------:R-:W-:-:S00]  /*8000*/  NOP ;  /* 0x0000000000007918 */ /* 0x000fc00000000000 */
[----:B------:R-:W-:-:S00]  /*8010*/  NOP ;  /* 0x0000000000007918 */ /* 0x000fc00000000000 */
[----:B------:R-:W-:-:S00]  /*8020*/  NOP ;  /* 0x0000000000007918 */ /* 0x000fc00000000000 */
[----:B------:R-:W-:-:S00]  /*8030*/  NOP ;  /* 0x0000000000007918 */ /* 0x000fc00000000000 */
[----:B------:R-:W-:-:S00]  /*8040*/  NOP ;  /* 0x0000000000007918 */ /* 0x000fc00000000000 */
[----:B------:R-:W-:-:S00]  /*8050*/  NOP ;  /* 0x0000000000007918 */ /* 0x000fc00000000000 */
[----:B------:R-:W-:-:S00]  /*8060*/  NOP ;  /* 0x0000000000007918 */ /* 0x000fc00000000000 */
[----:B------:R-:W-:-:S00]  /*8070*/  NOP ;  /* 0x0000000000007918 */ /* 0x000fc00000000000 */
.L_x_160:


//--------------------- .nv.global.init           --------------------------
	.section	.nv.global.init,"aw",@progbits
.nv.global.init:
	.type		$str$27,@object
	.size		$str$27,($str$28 - $str$27)
$str$27:
        /*0000*/ 	.byte	0x28, 0x61, 0x64, 0x64, 0x72, 0x65, 0x73, 0x73, 0x20, 0x26, 0x20, 0x6d, 0x61, 0x73, 0x6b, 0x29
        /*0010*/ 	.byte	0x20, 0x3d, 0x3d, 0x20, 0x30, 0x00
	.type		$str$28,@object
	.size		$str$28,($str$26 - $str$28)
$str$28:
        /*0016*/ 	.byte	0x2f, 0x74, 0x6d, 0x70, 0x2f, 0x63, 0x75, 0x74, 0x6c, 0x61, 0x73, 0x73, 0x5f, 0x73, 0x77, 0x65
        /*0026*/ 	.byte	0x65, 0x70, 0x5f, 0x73, 0x72, 0x63, 0x2f, 0x69, 0x6e, 0x63, 0x6c, 0x75, 0x64, 0x65, 0x2f, 0x63
        /*0036*/ 	.byte	0x75, 0x74, 0x65, 0x2f, 0x70, 0x6f, 0x69, 0x6e, 0x74, 0x65, 0x72, 0x5f, 0x66, 0x6c, 0x61, 0x67
        /*0046*/ 	.byte	0x67, 0x65, 0x64, 0x2e, 0x68, 0x70, 0x70, 0x00
	.type		$str$26,@object
	.size		$str$26,($str$25 - $str$26)
$str$26:
        /*004e*/ 	.byte	0x2f, 0x74, 0x6d, 0x70, 0x2f, 0x63, 0x75, 0x74, 0x6c, 0x61, 0x73, 0x73, 0x5f, 0x73, 0x77, 0x65
        /*005e*/ 	.byte	0x65, 0x70, 0x5f, 0x73, 0x72, 0x63, 0x2f, 0x69, 0x6e, 0x63, 0x6c, 0x75, 0x64, 0x65, 0x2f, 0x63
        /*006e*/ 	.byte	0x75, 0x74, 0x65, 0x2f, 0x61, 0x74, 0x6f, 0x6d, 0x2f, 0x63, 0x6f, 0x70, 0x79, 0x5f, 0x74, 0x72
        /*007e*/ 	.byte	0x61, 0x69, 0x74, 0x73, 0x5f, 0x73, 0x6d, 0x31, 0x30, 0x30, 0x2e, 0x68, 0x70, 0x70, 0x00
	.type		$str$25,@object
	.size		$str$25,(__unnamed_1 - $str$25)
$str$25:
        /*008d*/ 	.byte	0x28, 0x28, 0x75, 0x69, 0x6e, 0x74, 0x33, 0x32, 0x5f, 0x74, 0x28, 0x74, 0x68, 0x72, 0x65, 0x61
        /*009d*/ 	.byte	0x64, 0x49, 0x64, 0x78, 0x2e, 0x78, 0x29, 0x20, 0x2f, 0x20, 0x33, 0x32, 0x29, 0x20, 0x25, 0x20
        /*00ad*/ 	.byte	0x34, 0x29, 0x20, 0x3d, 0x3d, 0x20, 0x28, 0x28, 0x28, 0x74, 0x6d, 0x65, 0x6d, 0x5f, 0x61, 0x64
        /*00bd*/ 	.byte	0x64, 0x72, 0x20, 0x3e, 0x3e, 0x20, 0x31, 0x36, 0x29, 0x20, 0x2f, 0x20, 0x33, 0x32, 0x29, 0x20
        /*00cd*/ 	.byte	0x25, 0x20, 0x34, 0x29, 0x00
	.type		__unnamed_1,@object
	.size		__unnamed_1,(__unnamed_2 - __unnamed_1)
__unnamed_1:
        /*00d2*/ 	.byte	0x61, 0x75, 0x74, 0x6f, 0x20, 0x63, 0x75, 0x74, 0x65, 0x3a, 0x3a, 0x61, 0x73, 0x5f, 0x70, 0x6f
        /* <DEDUP_REMOVED lines=24> */
        /*0262*/ 	.byte	0x30, 0x34, 0x38, 0x3e, 0x3e, 0x3e, 0x3e, 0x5d, 0x00
	.type		__unnamed_2,@object
	.size		__unnamed_2,(.L_2 - __unnamed_2)
__unnamed_2:
        /* <DEDUP_REMOVED lines=45> */
        /*053b*/ 	.byte	0x3e, 0x3e, 0x3e, 0x5d, 0x00
.L_2:


//--------------------- .nv.shared._ZN7cutlass13device_kernelINS_4gemm6kernel13GemmUniversalIN4cute5tupleIJiiiiEEENS1_10collective13CollectiveMmaINS1_35MainloopSm100TmaUmmaWarpSpecializedILi6ELi2ELi4ENS5_IJNS4_1CILi1EEESB_SB_EEEEENS5_IJNSA_ILi64EEESE_SE_EEENS_10tfloat32_tENS5_IJSB_llEEESG_SH_NS4_8TiledMMAINS4_8MMA_AtomIJNS4_17SM100_MMA_TF32_SSISG_SG_fLi64ELi64ELNS4_4UMMA5MajorE1ELSM_1ELNSL_7ScaleInE0ELSN_0EEEEEENS4_6LayoutISC_NS5_IJNSA_ILi0EEESR_SR_EEEEENS5_IJNS4_10UnderscoreESU_SU_EEEEENS4_13SM90_TMA_LOADENS4_14ComposedLayoutINS4_7SwizzleILi2ELi5ELi2EEENS4_18smem_ptr_flag_bitsILi32EEENSQ_INS5_IJNSA_ILi32EEENSA_ILi4EEEEEENS5_IJSB_S13_EEEEEEEvNS4_8identityESX_S18_vS19_EENS_8epilogue10collective18CollectiveEpilogueINS1B_23Sm100TmaWarpSpecializedILi3ELi2ELi16ELb1ELb0EEEJSF_NS5_IJNSQ_ISE_SB_EENSQ_IS13_SB_EEEEESG_NS5_IJlSB_lEEESG_S1J_NS1B_6fusion15FusionCallbacksIS1F_NS1K_17LinearCombinationISG_fSG_fLNS_15FloatRoundStyleE2EEESF_S1I_JEEENS4_5SM1004TMEM4LOAD26SM100_TMEM_LOAD_16dp128b8xESX_NSY_INSZ_ILi3ELi4ELi3EEES12_NSQ_INS5_IJNSA_ILi8EEES13_EEENS5_IJS13_SB_EEEEEEENS4_17SM75_U32x4_LDSM_NENS4_14SM90_TMA_STOREES1Z_NS4_17SM90_U32x4_STSM_NENS4_39AutoVectorizingCopyWithAssumedAlignmentILi128EEEEEEvvEEEEvNT_6ParamsE --------------------------
	.section	.nv.shared._ZN7cutlass13device_kernelINS_4gemm6kernel13GemmUniversalIN4cute5tupleIJiiiiEEENS1_10collective13CollectiveMmaINS1_35MainloopSm100TmaUmmaWarpSpecializedILi6ELi2ELi4ENS5_IJNS4_1CILi1EEESB_SB_EEEEENS5_IJNSA_ILi64EEESE_SE_EEENS_10tfloat32_tENS5_IJSB_llEEESG_SH_NS4_8TiledMMAINS4_8MMA_AtomIJNS4_17SM100_MMA_TF32_SSISG_SG_fLi64ELi64ELNS4_4UMMA5MajorE1ELSM_1ELNSL_7ScaleInE0ELSN_0EEEEEENS4_6LayoutISC_NS5_IJNSA_ILi0EEESR_SR_EEEEENS5_IJNS4_10UnderscoreESU_SU_EEEEENS4_13SM90_TMA_LOADENS4_14ComposedLayoutINS4_7SwizzleILi2ELi5ELi2EEENS4_18smem_ptr_flag_bitsILi32EEENSQ_INS5_IJNSA_ILi32EEENSA_ILi4EEEEEENS5_IJSB_S13_EEEEEEEvNS4_8identityESX_S18_vS19_EENS_8epilogue10collective18CollectiveEpilogueINS1B_23Sm100TmaWarpSpecializedILi3ELi2ELi16ELb1ELb0EEEJSF_NS5_IJNSQ_ISE_SB_EENSQ_IS13_SB_EEEEESG_NS5_IJlSB_lEEESG_S1J_NS1B_6fusion15FusionCallbacksIS1F_NS1K_17LinearCombinationISG_fSG_fLNS_15FloatRoundStyleE2EEESF_S1I_JEEENS4_5SM1004TMEM4LOAD26SM100_TMEM_LOAD_16dp128b8xESX_NSY_INSZ_ILi3ELi4ELi3EEES12_NSQ_INS5_IJNSA_ILi8EEES13_EEENS5_IJS13_SB_EEEEEEENS4_17SM75_U32x4_LDSM_NENS4_14SM90_TMA_STOREES1Z_NS4_17SM90_U32x4_STSM_NENS4_39AutoVectorizingCopyWithAssumedAlignmentILi128EEEEEEvvEEEEvNT_6ParamsE,"aw",@nobits
	.sectionflags	@""
	.align	16
	.zero		1024


//--------------------- .nv.shared.reserved.0     --------------------------
	.section	.nv.shared.reserved.0,"aw",@nobits
	.weak		__nv_reservedSMEM_offset_0_alias
	.size		__nv_reservedSMEM_offset_0_alias, 0, 64
	.other		__nv_reservedSMEM_offset_0_alias,@"STO_CUDA_RESERVED_SHARED STV_DEFAULT"
__nv_reservedSMEM_offset_0_alias:
	.zero		0
.nv.shared.reserved.0:
	.zero		64
	.weak		__nv_reservedSMEM_tcgen05_partition
	.type		__nv_reservedSMEM_tcgen05_partition,@object
	.size		__nv_reservedSMEM_tcgen05_partition,(.L_0 - __nv_reservedSMEM_tcgen05_partition)
__nv_reservedSMEM_tcgen05_partition:
	.zero		32
.L_0:


//--------------------- .nv.global                --------------------------
	.section	.nv.global,"aw",@nobits
.nv.global:
	.type		_ZN40_INTERNAL_53fe53c4_4_k_cu_cfe6490a_306414cute1_E,@object
	.size		_ZN40_INTERNAL_53fe53c4_4_k_cu_cfe6490a_306414cute1_E,(_ZN40_INTERNAL_53fe53c4_4_k_cu_cfe6490a_306414cuda3std3__45__cpo6cbeginE - _ZN40_INTERNAL_53fe53c4_4_k_cu_cfe6490a_306414cute1_E)
_ZN40_INTERNAL_53fe53c4_4_k_cu_cfe6490a_306414cute1_E:
	.zero		1
	.type		_ZN40_INTERNAL_53fe53c4_4_k_cu_cfe6490a_306414cuda3std3__45__cpo6cbeginE,@object
	.size		_ZN40_INTERNAL_53fe53c4_4_k_cu_cfe6490a_306414cuda3std3__45__cpo6cbeginE,(_ZN40_INTERNAL_53fe53c4_4_k_cu_cfe6490a_306414cuda3std3__48in_placeE - _ZN40_INTERNAL_53fe53c4_4_k_cu_cfe6490a_306414cuda3std3__45__cpo6cbeginE)
_ZN40_INTERNAL_53fe53c4_4_k_cu_cfe6490a_306414cuda3std3__45__cpo6cbeginE:
	.zero		1
	.type		_ZN40_INTERNAL_53fe53c4_4_k_cu_cfe6490a_306414cuda3std3__48in_placeE,@object
	.size		_ZN40_INTERNAL_53fe53c4_4_k_cu_cfe6490a_306414cuda3std3__48in_placeE,(_ZN40_INTERNAL_53fe53c4_4_k_cu_cfe6490a_306414cuda3std6ranges3__45__cpo9iter_moveE - _ZN40_INTERNAL_53fe53c4_4_k_cu_cfe6490a_306414cuda3std3__48in_placeE)
_ZN40_INTERNAL_53fe53c4_4_k_cu_cfe6490a_306414cuda3std3__48in_placeE:
	.zero		1
	.type		_ZN40_INTERNAL_53fe53c4_4_k_cu_cfe6490a_306414cuda3std6ranges3__45__cpo9iter_moveE,@object
	.size		_ZN40_INTERNAL_53fe53c4_4_k_cu_cfe6490a_306414cuda3std6ranges3__45__cpo9iter_moveE,(_ZN40_INTERNAL_53fe53c4_4_k_cu_cfe6490a_306414cuda3std3__45__cpo5beginE - _ZN40_INTERNAL_53fe53c4_4_k_cu_cfe6490a_306414cuda3std6ranges3__45__cpo9iter_moveE)
_ZN40_INTERNAL_53fe53c4_4_k_cu_cfe6490a_306414cuda3std6ranges3__45__cpo9iter_moveE:
	.zero		1
	.type		_ZN40_INTERNAL_53fe53c4_4_k_cu_cfe6490a_306414cuda3std3__45__cpo5beginE,@object
	.size		_ZN40_INTERNAL_53fe53c4_4_k_cu_cfe6490a_306414cuda3std3__45__cpo5beginE,(_ZN40_INTERNAL_53fe53c4_4_k_cu_cfe6490a_306414cuda3std3__442_GLOBAL__N__53fe53c4_4_k_cu_cfe6490a_306416ignoreE - _ZN40_INTERNAL_53fe53c4_4_k_cu_cfe6490a_306414cuda3std3__45__cpo5beginE)
_ZN40_INTERNAL_53fe53c4_4_k_cu_cfe6490a_306414cuda3std3__45__cpo5beginE:
	.zero		1
	.type		_ZN40_INTERNAL_53fe53c4_4_k_cu_cfe6490a_306414cuda3std3__442_GLOBAL__N__53fe53c4_4_k_cu_cfe6490a_306416ignoreE,@object
	.size		_ZN40_INTERNAL_53fe53c4_4_k_cu_cfe6490a_306414cuda3std3__442_GLOBAL__N__53fe53c4_4_k_cu_cfe6490a_306416ignoreE,(_ZN40_INTERNAL_53fe53c4_4_k_cu_cfe6490a_306414cute7productE - _ZN40_INTERNAL_53fe53c4_4_k_cu_cfe6490a_306414cuda3std3__442_GLOBAL__N__53fe53c4_4_k_cu_cfe6490a_306416ignoreE)
_ZN40_INTERNAL_53fe53c4_4_k_cu_cfe6490a_306414cuda3std3__442_GLOBAL__N__53fe53c4_4_k_cu_cfe6490a_306416ignoreE:
	.zero		1
	.type		_ZN40_INTERNAL_53fe53c4_4_k_cu_cfe6490a_306414cute7productE,@object
	.size		_ZN40_INTERNAL_53fe53c4_4_k_cu_cfe6490a_306414cute7productE,(_ZN40_INTERNAL_53fe53c4_4_k_cu_cfe6490a_306414cuda3std3__45__cpo3endE - _ZN40_INTERNAL_53fe53c4_4_k_cu_cfe6490a_306414cute7productE)
_ZN40_INTERNAL_53fe53c4_4_k_cu_cfe6490a_306414cute7productE:
	.zero		1
	.type		_ZN40_INTERNAL_53fe53c4_4_k_cu_cfe6490a_306414cuda3std3__45__cpo3endE,@object
	.size		_ZN40_INTERNAL_53fe53c4_4_k_cu_cfe6490a_306414cuda3std3__45__cpo3endE,(_ZN40_INTERNAL_53fe53c4_4_k_cu_cfe6490a_306414cuda3std3__419piecewise_constructE - _ZN40_INTERNAL_53fe53c4_4_k_cu_cfe6490a_306414cuda3std3__45__cpo3endE)
_ZN40_INTERNAL_53fe53c4_4_k_cu_cfe6490a_306414cuda3std3__45__cpo3endE:
	.zero		1
	.type		_ZN40_INTERNAL_53fe53c4_4_k_cu_cfe6490a_306414cuda3std3__419piecewise_constructE,@object
	.size		_ZN40_INTERNAL_53fe53c4_4_k_cu_cfe6490a_306414cuda3std3__419piecewise_constructE,(_ZN40_INTERNAL_53fe53c4_4_k_cu_cfe6490a_306414cuda3std3__45__cpo4cendE - _ZN40_INTERNAL_53fe53c4_4_k_cu_cfe6490a_306414cuda3std3__419piecewise_constructE)
_ZN40_INTERNAL_53fe53c4_4_k_cu_cfe6490a_306414cuda3std3__419piecewise_constructE:
	.zero		1
	.type		_ZN40_INTERNAL_53fe53c4_4_k_cu_cfe6490a_306414cuda3std3__45__cpo4cendE,@object
	.size		_ZN40_INTERNAL_53fe53c4_4_k_cu_cfe6490a_306414cuda3std3__45__cpo4cendE,(_ZN40_INTERNAL_53fe53c4_4_k_cu_cfe6490a_306414cuda3std6ranges3__45__cpo4swapE - _ZN40_INTERNAL_53fe53c4_4_k_cu_cfe6490a_306414cuda3std3__45__cpo4cendE)
_ZN40_INTERNAL_53fe53c4_4_k_cu_cfe6490a_306414cuda3std3__45__cpo4cendE:
	.zero		1
	.type		_ZN40_INTERNAL_53fe53c4_4_k_cu_cfe6490a_306414cuda3std6ranges3__45__cpo4swapE,@object
	.size		_ZN40_INTERNAL_53fe53c4_4_k_cu_cfe6490a_306414cuda3std6ranges3__45__cpo4swapE,(.L_10 - _ZN40_INTERNAL_53fe53c4_4_k_cu_cfe6490a_306414cuda3std6ranges3__45__cpo4swapE)
_ZN40_INTERNAL_53fe53c4_4_k_cu_cfe6490a_306414cuda3std6ranges3__45__cpo4swapE:
	.zero		1
.L_10:


//--------------------- .nv.constant0._ZN7cutlass13device_kernelINS_4gemm6kernel13GemmUniversalIN4cute5tupleIJiiiiEEENS1_10collective13CollectiveMmaINS1_35MainloopSm100TmaUmmaWarpSpecializedILi6ELi2ELi4ENS5_IJNS4_1CILi1EEESB_SB_EEEEENS5_IJNSA_ILi64EEESE_SE_EEENS_10tfloat32_tENS5_IJSB_llEEESG_SH_NS4_8TiledMMAINS4_8MMA_AtomIJNS4_17SM100_MMA_TF32_SSISG_SG_fLi64ELi64ELNS4_4UMMA5MajorE1ELSM_1ELNSL_7ScaleInE0ELSN_0EEEEEENS4_6LayoutISC_NS5_IJNSA_ILi0EEESR_SR_EEEEENS5_IJNS4_10UnderscoreESU_SU_EEEEENS4_13SM90_TMA_LOADENS4_14ComposedLayoutINS4_7SwizzleILi2ELi5ELi2EEENS4_18smem_ptr_flag_bitsILi32EEENSQ_INS5_IJNSA_ILi32EEENSA_ILi4EEEEEENS5_IJSB_S13_EEEEEEEvNS4_8identityESX_S18_vS19_EENS_8epilogue10collective18CollectiveEpilogueINS1B_23Sm100TmaWarpSpecializedILi3ELi2ELi16ELb1ELb0EEEJSF_NS5_IJNSQ_ISE_SB_EENSQ_IS13_SB_EEEEESG_NS5_IJlSB_lEEESG_S1J_NS1B_6fusion15FusionCallbacksIS1F_NS1K_17LinearCombinationISG_fSG_fLNS_15FloatRoundStyleE2EEESF_S1I_JEEENS4_5SM1004TMEM4LOAD26SM100_TMEM_LOAD_16dp128b8xESX_NSY_INSZ_ILi3ELi4ELi3EEES12_NSQ_INS5_IJNSA_ILi8EEES13_EEENS5_IJS13_SB_EEEEEEENS4_17SM75_U32x4_LDSM_NENS4_14SM90_TMA_STOREES1Z_NS4_17SM90_U32x4_STSM_NENS4_39AutoVectorizingCopyWithAssumedAlignmentILi128EEEEEEvvEEEEvNT_6ParamsE --------------------------
	.section	.nv.constant0._ZN7cutlass13device_kernelINS_4gemm6kernel13GemmUniversalIN4cute5tupleIJiiiiEEENS1_10collective13CollectiveMmaINS1_35MainloopSm100TmaUmmaWarpSpecializedILi6ELi2ELi4ENS5_IJNS4_1CILi1EEESB_SB_EEEEENS5_IJNSA_ILi64EEESE_SE_EEENS_10tfloat32_tENS5_IJSB_llEEESG_SH_NS4_8TiledMMAINS4_8MMA_AtomIJNS4_17SM100_MMA_TF32_SSISG_SG_fLi64ELi64ELNS4_4UMMA5MajorE1ELSM_1ELNSL_7ScaleInE0ELSN_0EEEEEENS4_6LayoutISC_NS5_IJNSA_ILi0EEESR_SR_EEEEENS5_IJNS4_10UnderscoreESU_SU_EEEEENS4_13SM90_TMA_LOADENS4_14ComposedLayoutINS4_7SwizzleILi2ELi5ELi2EEENS4_18smem_ptr_flag_bitsILi32EEENSQ_INS5_IJNSA_ILi32EEENSA_ILi4EEEEEENS5_IJSB_S13_EEEEEEEvNS4_8identityESX_S18_vS19_EENS_8epilogue10collective18CollectiveEpilogueINS1B_23Sm100TmaWarpSpecializedILi3ELi2ELi16ELb1ELb0EEEJSF_NS5_IJNSQ_ISE_SB_EENSQ_IS13_SB_EEEEESG_NS5_IJlSB_lEEESG_S1J_NS1B_6fusion15FusionCallbacksIS1F_NS1K_17LinearCombinationISG_fSG_fLNS_15FloatRoundStyleE2EEESF_S1I_JEEENS4_5SM1004TMEM4LOAD26SM100_TMEM_LOAD_16dp128b8xESX_NSY_INSZ_ILi3ELi4ELi3EEES12_NSQ_INS5_IJNSA_ILi8EEES13_EEENS5_IJS13_SB_EEEEEEENS4_17SM75_U32x4_LDSM_NENS4_14SM90_TMA_STOREES1Z_NS4_17SM90_U32x4_STSM_NENS4_39AutoVectorizingCopyWithAssumedAlignmentILi128EEEEEEvvEEEEvNT_6ParamsE,"a",@progbits
	.sectionflags	@""
	.align	4
.nv.constant0._ZN7cutlass13device_kernelINS_4gemm6kernel13GemmUniversalIN4cute5tupleIJiiiiEEENS1_10collective13CollectiveMmaINS1_35MainloopSm100TmaUmmaWarpSpecializedILi6ELi2ELi4ENS5_IJNS4_1CILi1EEESB_SB_EEEEENS5_IJNSA_ILi64EEESE_SE_EEENS_10tfloat32_tENS5_IJSB_llEEESG_SH_NS4_8TiledMMAINS4_8MMA_AtomIJNS4_17SM100_MMA_TF32_SSISG_SG_fLi64ELi64ELNS4_4UMMA5MajorE1ELSM_1ELNSL_7ScaleInE0ELSN_0EEEEEENS4_6LayoutISC_NS5_IJNSA_ILi0EEESR_SR_EEEEENS5_IJNS4_10UnderscoreESU_SU_EEEEENS4_13SM90_TMA_LOADENS4_14ComposedLayoutINS4_7SwizzleILi2ELi5ELi2EEENS4_18smem_ptr_flag_bitsILi32EEENSQ_INS5_IJNSA_ILi32EEENSA_ILi4EEEEEENS5_IJSB_S13_EEEEEEEvNS4_8identityESX_S18_vS19_EENS_8epilogue10collective18CollectiveEpilogueINS1B_23Sm100TmaWarpSpecializedILi3ELi2ELi16ELb1ELb0EEEJSF_NS5_IJNSQ_ISE_SB_EENSQ_IS13_SB_EEEEESG_NS5_IJlSB_lEEESG_S1J_NS1B_6fusion15FusionCallbacksIS1F_NS1K_17LinearCombinationISG_fSG_fLNS_15FloatRoundStyleE2EEESF_S1I_JEEENS4_5SM1004TMEM4LOAD26SM100_TMEM_LOAD_16dp128b8xESX_NSY_INSZ_ILi3ELi4ELi3EEES12_NSQ_INS5_IJNSA_ILi8EEES13_EEENS5_IJS13_SB_EEEEEEENS4_17SM75_U32x4_LDSM_NENS4_14SM90_TMA_STOREES1Z_NS4_17SM90_U32x4_STSM_NENS4_39AutoVectorizingCopyWithAssumedAlignmentILi128EEEEEEvvEEEEvNT_6ParamsE:
	.zero		2944


//--------------------- SYMBOLS --------------------------

	.type		.nv.reservedSmem.offset0,@object
	.size		.nv.reservedSmem.offset0,0x4
	.type		.nv.reservedSmem.cap,@object
	.size		.nv.reservedSmem.cap,0x4
	.type		__assertfail,@function
